//
// Generated by NVIDIA NVVM Compiler
//
// Compiler Build ID: CL-36424714
// Cuda compilation tools, release 13.0, V13.0.88
// Based on NVVM 20.0.0
//

.version 9.0
.target sm_100
.address_size 64

	// .globl	_Z22generateSpectrumKernelP6float2S0_jjjff
.global .align 4 .b8 __cudart_i2opi_f[24] = {65, 144, 67, 60, 153, 149, 98, 219, 192, 221, 52, 245, 209, 87, 39, 252, 41, 21, 68, 78, 110, 131, 249, 162};

.visible .entry _Z22generateSpectrumKernelP6float2S0_jjjff(
	.param .u64 .ptr .align 1 _Z22generateSpectrumKernelP6float2S0_jjjff_param_0,
	.param .u64 .ptr .align 1 _Z22generateSpectrumKernelP6float2S0_jjjff_param_1,
	.param .u32 _Z22generateSpectrumKernelP6float2S0_jjjff_param_2,
	.param .u32 _Z22generateSpectrumKernelP6float2S0_jjjff_param_3,
	.param .u32 _Z22generateSpectrumKernelP6float2S0_jjjff_param_4,
	.param .f32 _Z22generateSpectrumKernelP6float2S0_jjjff_param_5,
	.param .f32 _Z22generateSpectrumKernelP6float2S0_jjjff_param_6
)
{
	.local .align 4 .b8 	__local_depot0[28];
	.reg .b64 	%SP;
	.reg .b64 	%SPL;
	.reg .pred 	%p<36>;
	.reg .b32 	%r<176>;
	.reg .b32 	%f<128>;
	.reg .b64 	%rd<85>;
	.reg .b64 	%fd<9>;

	mov.u64 	%SPL, __local_depot0;
	ld.param.u64 	%rd30, [_Z22generateSpectrumKernelP6float2S0_jjjff_param_0];
	ld.param.u64 	%rd31, [_Z22generateSpectrumKernelP6float2S0_jjjff_param_1];
	ld.param.u32 	%r58, [_Z22generateSpectrumKernelP6float2S0_jjjff_param_2];
	ld.param.u32 	%r59, [_Z22generateSpectrumKernelP6float2S0_jjjff_param_3];
	ld.param.u32 	%r60, [_Z22generateSpectrumKernelP6float2S0_jjjff_param_4];
	ld.param.f32 	%f29, [_Z22generateSpectrumKernelP6float2S0_jjjff_param_5];
	ld.param.f32 	%f30, [_Z22generateSpectrumKernelP6float2S0_jjjff_param_6];
	add.u64 	%rd1, %SPL, 0;
	mov.u32 	%r62, %ctaid.x;
	mov.u32 	%r63, %ntid.x;
	mov.u32 	%r64, %tid.x;
	mad.lo.s32 	%r65, %r62, %r63, %r64;
	mov.u32 	%r66, %ctaid.y;
	mov.u32 	%r67, %ntid.y;
	mov.u32 	%r68, %tid.y;
	mad.lo.s32 	%r69, %r66, %r67, %r68;
	mad.lo.s32 	%r1, %r58, %r69, %r65;
	sub.s32 	%r71, %r60, %r69;
	sub.s32 	%r72, %r59, %r65;
	mad.lo.s32 	%r2, %r71, %r58, %r72;
	mad.lo.s32 	%r3, %r59, %r69, %r65;
	neg.s32 	%r73, %r59;
	cvt.rn.f32.s32 	%f31, %r73;
	cvt.rn.f32.u32 	%f32, %r65;
	fma.rn.f32 	%f33, %f31, 0f3F000000, %f32;
	mov.f32 	%f34, 0f40C90FDB;
	div.rn.f32 	%f35, %f34, %f30;
	mul.f32 	%f36, %f33, %f35;
	cvt.rn.f32.u32 	%f37, %r69;
	fma.rn.f32 	%f38, %f31, 0f3F000000, %f37;
	mul.f32 	%f39, %f38, %f35;
	mul.f32 	%f40, %f39, %f39;
	fma.rn.f32 	%f1, %f36, %f36, %f40;
	setp.le.u32 	%p1, %r59, %r65;
	setp.le.u32 	%p2, %r60, %r69;
	or.pred  	%p3, %p1, %p2;
	@%p3 bra 	$L__BB0_34;
	cvta.to.global.u64 	%rd33, %rd30;
	sqrt.rn.f32 	%f41, %f1;
	mul.f32 	%f42, %f41, 0f411CF5C3;
	sqrt.rn.f32 	%f2, %f42;
	mul.wide.u32 	%rd34, %r1, 8;
	add.s64 	%rd35, %rd33, %rd34;
	ld.global.v2.f32 	{%f4, %f3}, [%rd35];
	mul.wide.u32 	%rd36, %r2, 8;
	add.s64 	%rd37, %rd33, %rd36;
	ld.global.v2.f32 	{%f6, %f5}, [%rd37];
	mul.f32 	%f7, %f29, %f2;
	mul.f32 	%f43, %f7, 0f3F22F983;
	cvt.rni.s32.f32 	%r167, %f43;
	cvt.rn.f32.s32 	%f44, %r167;
	fma.rn.f32 	%f45, %f44, 0fBFC90FDA, %f7;
	fma.rn.f32 	%f46, %f44, 0fB3A22168, %f45;
	fma.rn.f32 	%f125, %f44, 0fA7C234C5, %f46;
	abs.f32 	%f9, %f7;
	setp.ltu.f32 	%p4, %f9, 0f47CE4780;
	mov.u32 	%r163, %r167;
	mov.f32 	%f124, %f125;
	@%p4 bra 	$L__BB0_9;
	setp.neu.f32 	%p5, %f9, 0f7F800000;
	@%p5 bra 	$L__BB0_4;
	mov.f32 	%f49, 0f00000000;
	mul.rn.f32 	%f124, %f7, %f49;
	mov.b32 	%r163, 0;
	bra.uni 	$L__BB0_9;
$L__BB0_4:
	mov.b32 	%r5, %f7;
	shl.b32 	%r75, %r5, 8;
	or.b32  	%r6, %r75, -2147483648;
	mov.b64 	%rd75, 0;
	mov.b32 	%r160, 0;
	mov.u64 	%rd73, __cudart_i2opi_f;
	mov.u64 	%rd74, %rd1;
$L__BB0_5:
	.pragma "nounroll";
	ld.global.nc.u32 	%r76, [%rd73];
	mad.wide.u32 	%rd40, %r76, %r6, %rd75;
	shr.u64 	%rd75, %rd40, 32;
	st.local.u32 	[%rd74], %rd40;
	add.s32 	%r160, %r160, 1;
	add.s64 	%rd74, %rd74, 4;
	add.s64 	%rd73, %rd73, 4;
	setp.ne.s32 	%p6, %r160, 6;
	@%p6 bra 	$L__BB0_5;
	shr.u32 	%r77, %r5, 23;
	st.local.u32 	[%rd1+24], %rd75;
	and.b32  	%r9, %r77, 31;
	and.b32  	%r78, %r77, 224;
	add.s32 	%r79, %r78, -128;
	shr.u32 	%r80, %r79, 5;
	mul.wide.u32 	%rd41, %r80, 4;
	sub.s64 	%rd8, %rd1, %rd41;
	ld.local.u32 	%r161, [%rd8+24];
	ld.local.u32 	%r162, [%rd8+20];
	setp.eq.s32 	%p7, %r9, 0;
	@%p7 bra 	$L__BB0_8;
	shf.l.wrap.b32 	%r161, %r162, %r161, %r9;
	ld.local.u32 	%r81, [%rd8+16];
	shf.l.wrap.b32 	%r162, %r81, %r162, %r9;
$L__BB0_8:
	shr.u32 	%r82, %r161, 30;
	shf.l.wrap.b32 	%r83, %r162, %r161, 2;
	shl.b32 	%r84, %r162, 2;
	shr.u32 	%r85, %r83, 31;
	add.s32 	%r86, %r85, %r82;
	neg.s32 	%r87, %r86;
	setp.lt.s32 	%p8, %r5, 0;
	selp.b32 	%r163, %r87, %r86, %p8;
	xor.b32  	%r88, %r83, %r5;
	shr.s32 	%r89, %r83, 31;
	xor.b32  	%r90, %r89, %r83;
	xor.b32  	%r91, %r89, %r84;
	cvt.u64.u32 	%rd42, %r90;
	shl.b64 	%rd43, %rd42, 32;
	cvt.u64.u32 	%rd44, %r91;
	or.b64  	%rd45, %rd43, %rd44;
	cvt.rn.f64.s64 	%fd1, %rd45;
	mul.f64 	%fd2, %fd1, 0d3BF921FB54442D19;
	cvt.rn.f32.f64 	%f47, %fd2;
	neg.f32 	%f48, %f47;
	setp.lt.s32 	%p9, %r88, 0;
	selp.f32 	%f124, %f48, %f47, %p9;
$L__BB0_9:
	setp.ltu.f32 	%p10, %f9, 0f47CE4780;
	add.s32 	%r93, %r163, 1;
	mul.rn.f32 	%f50, %f124, %f124;
	and.b32  	%r94, %r163, 1;
	setp.eq.b32 	%p11, %r94, 1;
	selp.f32 	%f51, %f124, 0f3F800000, %p11;
	fma.rn.f32 	%f52, %f50, %f51, 0f00000000;
	fma.rn.f32 	%f53, %f50, 0f37CBAC00, 0fBAB607ED;
	selp.f32 	%f54, 0fB94D4153, %f53, %p11;
	selp.f32 	%f55, 0f3C0885E4, 0f3D2AAABB, %p11;
	fma.rn.f32 	%f56, %f54, %f50, %f55;
	selp.f32 	%f57, 0fBE2AAAA8, 0fBEFFFFFF, %p11;
	fma.rn.f32 	%f58, %f56, %f50, %f57;
	fma.rn.f32 	%f59, %f58, %f52, %f51;
	and.b32  	%r95, %r93, 2;
	setp.eq.s32 	%p12, %r95, 0;
	mov.f32 	%f60, 0f00000000;
	sub.f32 	%f61, %f60, %f59;
	selp.f32 	%f13, %f59, %f61, %p12;
	@%p10 bra 	$L__BB0_17;
	setp.neu.f32 	%p13, %f9, 0f7F800000;
	@%p13 bra 	$L__BB0_12;
	mov.f32 	%f64, 0f00000000;
	mul.rn.f32 	%f125, %f7, %f64;
	mov.b32 	%r167, 0;
	bra.uni 	$L__BB0_17;
$L__BB0_12:
	mov.b32 	%r18, %f7;
	shl.b32 	%r97, %r18, 8;
	or.b32  	%r19, %r97, -2147483648;
	mov.b64 	%rd78, 0;
	mov.b32 	%r164, 0;
	mov.u64 	%rd76, __cudart_i2opi_f;
	mov.u64 	%rd77, %rd1;
$L__BB0_13:
	.pragma "nounroll";
	ld.global.nc.u32 	%r98, [%rd76];
	mad.wide.u32 	%rd48, %r98, %r19, %rd78;
	shr.u64 	%rd78, %rd48, 32;
	st.local.u32 	[%rd77], %rd48;
	add.s32 	%r164, %r164, 1;
	add.s64 	%rd77, %rd77, 4;
	add.s64 	%rd76, %rd76, 4;
	setp.ne.s32 	%p14, %r164, 6;
	@%p14 bra 	$L__BB0_13;
	shr.u32 	%r99, %r18, 23;
	st.local.u32 	[%rd1+24], %rd78;
	and.b32  	%r22, %r99, 31;
	and.b32  	%r100, %r99, 224;
	add.s32 	%r101, %r100, -128;
	shr.u32 	%r102, %r101, 5;
	mul.wide.u32 	%rd49, %r102, 4;
	sub.s64 	%rd15, %rd1, %rd49;
	ld.local.u32 	%r165, [%rd15+24];
	ld.local.u32 	%r166, [%rd15+20];
	setp.eq.s32 	%p15, %r22, 0;
	@%p15 bra 	$L__BB0_16;
	shf.l.wrap.b32 	%r165, %r166, %r165, %r22;
	ld.local.u32 	%r103, [%rd15+16];
	shf.l.wrap.b32 	%r166, %r103, %r166, %r22;
$L__BB0_16:
	shr.u32 	%r104, %r165, 30;
	shf.l.wrap.b32 	%r105, %r166, %r165, 2;
	shl.b32 	%r106, %r166, 2;
	shr.u32 	%r107, %r105, 31;
	add.s32 	%r108, %r107, %r104;
	neg.s32 	%r109, %r108;
	setp.lt.s32 	%p16, %r18, 0;
	selp.b32 	%r167, %r109, %r108, %p16;
	xor.b32  	%r110, %r105, %r18;
	shr.s32 	%r111, %r105, 31;
	xor.b32  	%r112, %r111, %r105;
	xor.b32  	%r113, %r111, %r106;
	cvt.u64.u32 	%rd50, %r112;
	shl.b64 	%rd51, %rd50, 32;
	cvt.u64.u32 	%rd52, %r113;
	or.b64  	%rd53, %rd51, %rd52;
	cvt.rn.f64.s64 	%fd3, %rd53;
	mul.f64 	%fd4, %fd3, 0d3BF921FB54442D19;
	cvt.rn.f32.f64 	%f62, %fd4;
	neg.f32 	%f63, %f62;
	setp.lt.s32 	%p17, %r110, 0;
	selp.f32 	%f125, %f63, %f62, %p17;
$L__BB0_17:
	mul.rn.f32 	%f65, %f125, %f125;
	and.b32  	%r115, %r167, 1;
	setp.eq.b32 	%p18, %r115, 1;
	selp.f32 	%f66, 0f3F800000, %f125, %p18;
	fma.rn.f32 	%f67, %f65, %f66, 0f00000000;
	fma.rn.f32 	%f68, %f65, 0f37CBAC00, 0fBAB607ED;
	selp.f32 	%f69, %f68, 0fB94D4153, %p18;
	selp.f32 	%f70, 0f3D2AAABB, 0f3C0885E4, %p18;
	fma.rn.f32 	%f71, %f69, %f65, %f70;
	selp.f32 	%f72, 0fBEFFFFFF, 0fBE2AAAA8, %p18;
	fma.rn.f32 	%f73, %f71, %f65, %f72;
	fma.rn.f32 	%f74, %f73, %f67, %f66;
	and.b32  	%r116, %r167, 2;
	setp.eq.s32 	%p19, %r116, 0;
	mov.f32 	%f75, 0f00000000;
	sub.f32 	%f76, %f75, %f74;
	selp.f32 	%f77, %f74, %f76, %p19;
	mul.f32 	%f78, %f4, %f13;
	mul.f32 	%f79, %f3, %f77;
	sub.f32 	%f17, %f78, %f79;
	mul.f32 	%f80, %f4, %f77;
	fma.rn.f32 	%f18, %f3, %f13, %f80;
	neg.f32 	%f81, %f2;
	mul.f32 	%f19, %f29, %f81;
	mul.f32 	%f82, %f19, 0f3F22F983;
	cvt.rni.s32.f32 	%r175, %f82;
	cvt.rn.f32.s32 	%f83, %r175;
	fma.rn.f32 	%f84, %f83, 0fBFC90FDA, %f19;
	fma.rn.f32 	%f85, %f83, 0fB3A22168, %f84;
	fma.rn.f32 	%f127, %f83, 0fA7C234C5, %f85;
	abs.f32 	%f21, %f19;
	setp.ltu.f32 	%p20, %f21, 0f47CE4780;
	mov.u32 	%r171, %r175;
	mov.f32 	%f126, %f127;
	@%p20 bra 	$L__BB0_25;
	setp.neu.f32 	%p21, %f21, 0f7F800000;
	@%p21 bra 	$L__BB0_20;
	mov.f32 	%f88, 0f00000000;
	mul.rn.f32 	%f126, %f19, %f88;
	mov.b32 	%r171, 0;
	bra.uni 	$L__BB0_25;
$L__BB0_20:
	mov.b32 	%r32, %f19;
	shl.b32 	%r118, %r32, 8;
	or.b32  	%r33, %r118, -2147483648;
	mov.b64 	%rd81, 0;
	mov.b32 	%r168, 0;
	mov.u64 	%rd79, __cudart_i2opi_f;
	mov.u64 	%rd80, %rd1;
$L__BB0_21:
	.pragma "nounroll";
	ld.global.nc.u32 	%r119, [%rd79];
	mad.wide.u32 	%rd56, %r119, %r33, %rd81;
	shr.u64 	%rd81, %rd56, 32;
	st.local.u32 	[%rd80], %rd56;
	add.s32 	%r168, %r168, 1;
	add.s64 	%rd80, %rd80, 4;
	add.s64 	%rd79, %rd79, 4;
	setp.ne.s32 	%p22, %r168, 6;
	@%p22 bra 	$L__BB0_21;
	shr.u32 	%r120, %r32, 23;
	st.local.u32 	[%rd1+24], %rd81;
	and.b32  	%r36, %r120, 31;
	and.b32  	%r121, %r120, 224;
	add.s32 	%r122, %r121, -128;
	shr.u32 	%r123, %r122, 5;
	mul.wide.u32 	%rd57, %r123, 4;
	sub.s64 	%rd22, %rd1, %rd57;
	ld.local.u32 	%r169, [%rd22+24];
	ld.local.u32 	%r170, [%rd22+20];
	setp.eq.s32 	%p23, %r36, 0;
	@%p23 bra 	$L__BB0_24;
	shf.l.wrap.b32 	%r169, %r170, %r169, %r36;
	ld.local.u32 	%r124, [%rd22+16];
	shf.l.wrap.b32 	%r170, %r124, %r170, %r36;
$L__BB0_24:
	shr.u32 	%r125, %r169, 30;
	shf.l.wrap.b32 	%r126, %r170, %r169, 2;
	shl.b32 	%r127, %r170, 2;
	shr.u32 	%r128, %r126, 31;
	add.s32 	%r129, %r128, %r125;
	neg.s32 	%r130, %r129;
	setp.lt.s32 	%p24, %r32, 0;
	selp.b32 	%r171, %r130, %r129, %p24;
	xor.b32  	%r131, %r126, %r32;
	shr.s32 	%r132, %r126, 31;
	xor.b32  	%r133, %r132, %r126;
	xor.b32  	%r134, %r132, %r127;
	cvt.u64.u32 	%rd58, %r133;
	shl.b64 	%rd59, %rd58, 32;
	cvt.u64.u32 	%rd60, %r134;
	or.b64  	%rd61, %rd59, %rd60;
	cvt.rn.f64.s64 	%fd5, %rd61;
	mul.f64 	%fd6, %fd5, 0d3BF921FB54442D19;
	cvt.rn.f32.f64 	%f86, %fd6;
	neg.f32 	%f87, %f86;
	setp.lt.s32 	%p25, %r131, 0;
	selp.f32 	%f126, %f87, %f86, %p25;
$L__BB0_25:
	setp.ltu.f32 	%p26, %f21, 0f47CE4780;
	add.s32 	%r136, %r171, 1;
	mul.rn.f32 	%f89, %f126, %f126;
	and.b32  	%r137, %r171, 1;
	setp.eq.b32 	%p27, %r137, 1;
	selp.f32 	%f90, %f126, 0f3F800000, %p27;
	fma.rn.f32 	%f91, %f89, %f90, 0f00000000;
	fma.rn.f32 	%f92, %f89, 0f37CBAC00, 0fBAB607ED;
	selp.f32 	%f93, 0fB94D4153, %f92, %p27;
	selp.f32 	%f94, 0f3C0885E4, 0f3D2AAABB, %p27;
	fma.rn.f32 	%f95, %f93, %f89, %f94;
	selp.f32 	%f96, 0fBE2AAAA8, 0fBEFFFFFF, %p27;
	fma.rn.f32 	%f97, %f95, %f89, %f96;
	fma.rn.f32 	%f98, %f97, %f91, %f90;
	and.b32  	%r138, %r136, 2;
	setp.eq.s32 	%p28, %r138, 0;
	mov.f32 	%f99, 0f00000000;
	sub.f32 	%f100, %f99, %f98;
	selp.f32 	%f25, %f98, %f100, %p28;
	@%p26 bra 	$L__BB0_33;
	setp.neu.f32 	%p29, %f21, 0f7F800000;
	@%p29 bra 	$L__BB0_28;
	mov.f32 	%f103, 0f00000000;
	mul.rn.f32 	%f127, %f19, %f103;
	mov.b32 	%r175, 0;
	bra.uni 	$L__BB0_33;
$L__BB0_28:
	mov.b32 	%r45, %f19;
	shl.b32 	%r140, %r45, 8;
	or.b32  	%r46, %r140, -2147483648;
	mov.b64 	%rd84, 0;
	mov.b32 	%r172, 0;
	mov.u64 	%rd82, __cudart_i2opi_f;
	mov.u64 	%rd83, %rd1;
$L__BB0_29:
	.pragma "nounroll";
	ld.global.nc.u32 	%r141, [%rd82];
	mad.wide.u32 	%rd64, %r141, %r46, %rd84;
	shr.u64 	%rd84, %rd64, 32;
	st.local.u32 	[%rd83], %rd64;
	add.s32 	%r172, %r172, 1;
	add.s64 	%rd83, %rd83, 4;
	add.s64 	%rd82, %rd82, 4;
	setp.ne.s32 	%p30, %r172, 6;
	@%p30 bra 	$L__BB0_29;
	shr.u32 	%r142, %r45, 23;
	st.local.u32 	[%rd1+24], %rd84;
	and.b32  	%r49, %r142, 31;
	and.b32  	%r143, %r142, 224;
	add.s32 	%r144, %r143, -128;
	shr.u32 	%r145, %r144, 5;
	mul.wide.u32 	%rd65, %r145, 4;
	sub.s64 	%rd29, %rd1, %rd65;
	ld.local.u32 	%r173, [%rd29+24];
	ld.local.u32 	%r174, [%rd29+20];
	setp.eq.s32 	%p31, %r49, 0;
	@%p31 bra 	$L__BB0_32;
	shf.l.wrap.b32 	%r173, %r174, %r173, %r49;
	ld.local.u32 	%r146, [%rd29+16];
	shf.l.wrap.b32 	%r174, %r146, %r174, %r49;
$L__BB0_32:
	shr.u32 	%r147, %r173, 30;
	shf.l.wrap.b32 	%r148, %r174, %r173, 2;
	shl.b32 	%r149, %r174, 2;
	shr.u32 	%r150, %r148, 31;
	add.s32 	%r151, %r150, %r147;
	neg.s32 	%r152, %r151;
	setp.lt.s32 	%p32, %r45, 0;
	selp.b32 	%r175, %r152, %r151, %p32;
	xor.b32  	%r153, %r148, %r45;
	shr.s32 	%r154, %r148, 31;
	xor.b32  	%r155, %r154, %r148;
	xor.b32  	%r156, %r154, %r149;
	cvt.u64.u32 	%rd66, %r155;
	shl.b64 	%rd67, %rd66, 32;
	cvt.u64.u32 	%rd68, %r156;
	or.b64  	%rd69, %rd67, %rd68;
	cvt.rn.f64.s64 	%fd7, %rd69;
	mul.f64 	%fd8, %fd7, 0d3BF921FB54442D19;
	cvt.rn.f32.f64 	%f101, %fd8;
	neg.f32 	%f102, %f101;
	setp.lt.s32 	%p33, %r153, 0;
	selp.f32 	%f127, %f102, %f101, %p33;
$L__BB0_33:
	mul.rn.f32 	%f104, %f127, %f127;
	and.b32  	%r158, %r175, 1;
	setp.eq.b32 	%p34, %r158, 1;
	selp.f32 	%f105, 0f3F800000, %f127, %p34;
	fma.rn.f32 	%f106, %f104, %f105, 0f00000000;
	fma.rn.f32 	%f107, %f104, 0f37CBAC00, 0fBAB607ED;
	selp.f32 	%f108, %f107, 0fB94D4153, %p34;
	selp.f32 	%f109, 0f3D2AAABB, 0f3C0885E4, %p34;
	fma.rn.f32 	%f110, %f108, %f104, %f109;
	selp.f32 	%f111, 0fBEFFFFFF, 0fBE2AAAA8, %p34;
	fma.rn.f32 	%f112, %f110, %f104, %f111;
	fma.rn.f32 	%f113, %f112, %f106, %f105;
	and.b32  	%r159, %r175, 2;
	setp.eq.s32 	%p35, %r159, 0;
	mov.f32 	%f114, 0f00000000;
	sub.f32 	%f115, %f114, %f113;
	selp.f32 	%f116, %f113, %f115, %p35;
	mul.f32 	%f117, %f5, %f116;
	fma.rn.f32 	%f118, %f6, %f25, %f117;
	mul.f32 	%f119, %f6, %f116;
	mul.f32 	%f120, %f5, %f25;
	sub.f32 	%f121, %f119, %f120;
	add.f32 	%f122, %f17, %f118;
	add.f32 	%f123, %f18, %f121;
	cvta.to.global.u64 	%rd70, %rd31;
	mul.wide.u32 	%rd71, %r3, 8;
	add.s64 	%rd72, %rd70, %rd71;
	st.global.v2.f32 	[%rd72], {%f122, %f123};
$L__BB0_34:
	ret;

}
	// .globl	_Z21updateHeightMapKernelPfP6float2jj
.visible .entry _Z21updateHeightMapKernelPfP6float2jj(
	.param .u64 .ptr .align 1 _Z21updateHeightMapKernelPfP6float2jj_param_0,
	.param .u64 .ptr .align 1 _Z21updateHeightMapKernelPfP6float2jj_param_1,
	.param .u32 _Z21updateHeightMapKernelPfP6float2jj_param_2,
	.param .u32 _Z21updateHeightMapKernelPfP6float2jj_param_3
)
{
	.reg .pred 	%p<2>;
	.reg .b32 	%r<13>;
	.reg .b32 	%f<4>;
	.reg .b64 	%rd<9>;

	ld.param.u64 	%rd1, [_Z21updateHeightMapKernelPfP6float2jj_param_0];
	ld.param.u64 	%rd2, [_Z21updateHeightMapKernelPfP6float2jj_param_1];
	ld.param.u32 	%r1, [_Z21updateHeightMapKernelPfP6float2jj_param_2];
	cvta.to.global.u64 	%rd3, %rd1;
	cvta.to.global.u64 	%rd4, %rd2;
	mov.u32 	%r2, %ctaid.x;
	mov.u32 	%r3, %ntid.x;
	mov.u32 	%r4, %tid.x;
	mad.lo.s32 	%r5, %r2, %r3, %r4;
	mov.u32 	%r6, %ctaid.y;
	mov.u32 	%r7, %ntid.y;
	mov.u32 	%r8, %tid.y;
	mad.lo.s32 	%r9, %r6, %r7, %r8;
	mad.lo.s32 	%r10, %r1, %r9, %r5;
	add.s32 	%r11, %r5, %r9;
	and.b32  	%r12, %r11, 1;
	setp.eq.b32 	%p1, %r12, 1;
	mul.wide.u32 	%rd5, %r10, 8;
	add.s64 	%rd6, %rd4, %rd5;
	ld.global.f32 	%f1, [%rd6];
	neg.f32 	%f2, %f1;
	selp.f32 	%f3, %f2, %f1, %p1;
	mul.wide.u32 	%rd7, %r10, 4;
	add.s64 	%rd8, %rd3, %rd7;
	st.global.f32 	[%rd8], %f3;
	ret;

}
	// .globl	_Z20calculateSlopeKernelPfP6float2jj
.visible .entry _Z20calculateSlopeKernelPfP6float2jj(
	.param .u64 .ptr .align 1 _Z20calculateSlopeKernelPfP6float2jj_param_0,
	.param .u64 .ptr .align 1 _Z20calculateSlopeKernelPfP6float2jj_param_1,
	.param .u32 _Z20calculateSlopeKernelPfP6float2jj_param_2,
	.param .u32 _Z20calculateSlopeKernelPfP6float2jj_param_3
)
{
	.reg .pred 	%p<8>;
	.reg .b32 	%r<18>;
	.reg .b32 	%f<12>;
	.reg .b64 	%rd<15>;

	ld.param.u64 	%rd1, [_Z20calculateSlopeKernelPfP6float2jj_param_0];
	ld.param.u64 	%rd2, [_Z20calculateSlopeKernelPfP6float2jj_param_1];
	ld.param.u32 	%r2, [_Z20calculateSlopeKernelPfP6float2jj_param_2];
	ld.param.u32 	%r3, [_Z20calculateSlopeKernelPfP6float2jj_param_3];
	mov.u32 	%r4, %ctaid.x;
	mov.u32 	%r5, %ntid.x;
	mov.u32 	%r6, %tid.x;
	mad.lo.s32 	%r7, %r4, %r5, %r6;
	mov.u32 	%r8, %ctaid.y;
	mov.u32 	%r9, %ntid.y;
	mov.u32 	%r10, %tid.y;
	mad.lo.s32 	%r11, %r8, %r9, %r10;
	mad.lo.s32 	%r1, %r2, %r11, %r7;
	setp.eq.s32 	%p1, %r7, 0;
	setp.eq.s32 	%p2, %r11, 0;
	or.pred  	%p3, %p1, %p2;
	add.s32 	%r12, %r2, -1;
	setp.ge.u32 	%p4, %r7, %r12;
	or.pred  	%p5, %p3, %p4;
	add.s32 	%r13, %r3, -1;
	setp.ge.u32 	%p6, %r11, %r13;
	mov.f32 	%f10, 0f00000000;
	or.pred  	%p7, %p5, %p6;
	mov.f32 	%f11, %f10;
	@%p7 bra 	$L__BB2_2;
	cvta.to.global.u64 	%rd3, %rd1;
	add.s32 	%r14, %r1, 1;
	mul.wide.u32 	%rd4, %r14, 4;
	add.s64 	%rd5, %rd3, %rd4;
	ld.global.f32 	%f6, [%rd5];
	add.s32 	%r15, %r1, -1;
	mul.wide.u32 	%rd6, %r15, 4;
	add.s64 	%rd7, %rd3, %rd6;
	ld.global.f32 	%f7, [%rd7];
	sub.f32 	%f11, %f6, %f7;
	add.s32 	%r16, %r1, %r2;
	mul.wide.u32 	%rd8, %r16, 4;
	add.s64 	%rd9, %rd3, %rd8;
	ld.global.f32 	%f8, [%rd9];
	sub.s32 	%r17, %r1, %r2;
	mul.wide.u32 	%rd10, %r17, 4;
	add.s64 	%rd11, %rd3, %rd10;
	ld.global.f32 	%f9, [%rd11];
	sub.f32 	%f10, %f8, %f9;
$L__BB2_2:
	cvta.to.global.u64 	%rd12, %rd2;
	mul.wide.u32 	%rd13, %r1, 8;
	add.s64 	%rd14, %rd12, %rd13;
	st.global.v2.f32 	[%rd14], {%f11, %f10};
	ret;

}


// ===== COMPILED SASS (sm_100) =====

	.target	sm_100

	.elftype	@"ET_EXEC"


//--------------------- .note.nv.tkinfo           --------------------------
	.section	.note.nv.tkinfo,"",@"SHT_NOTE"
	.sectionflags	@"SHF_NOTE_NV_TKINFO"
	.tkinfo
        /*0018*/ 	.word	0x00000002
        /*0030*/ 	.string	""
        /*0030*/ 	.string	"ptxas"
        /*0030*/ 	.string	"Cuda compilation tools, release 13.0, V13.0.88"
        /*0030*/ 	.string	"Build cuda_13.0.r13.0/compiler.36424714_0"
        /*0030*/ 	.string	"-arch sm_100 -m 64 "



//--------------------- .note.nv.cuinfo           --------------------------
	.section	.note.nv.cuinfo,"",@"SHT_NOTE"
	.sectionflags	@"SHF_NOTE_NV_CUINFO"
        /*0018*/ 	.short	0x0002
        /*001a*/ 	.short	0x0064
        /*001c*/ 	.short	0x0082
	.zero		2


//--------------------- .nv.info                  --------------------------
	.section	.nv.info,"",@"SHT_CUDA_INFO"
	.align	4


	//----- nvinfo : EIATTR_REGCOUNT
	.align		4
        /*0000*/ 	.byte	0x04, 0x2f
        /*0002*/ 	.short	(.L_2 - .L_1)
	.align		4
.L_1:
        /*0004*/ 	.word	index@(_Z22generateSpectrumKernelP6float2S0_jjjff)
        /*0008*/ 	.word	0x00000019


	//----- nvinfo : EIATTR_FRAME_SIZE
	.align		4
.L_2:
        /*000c*/ 	.byte	0x04, 0x11
        /*000e*/ 	.short	(.L_4 - .L_3)
	.align		4
.L_3:
        /*0010*/ 	.word	index@($__internal_1_$__cuda_sm3x_div_rn_noftz_f32_slowpath)
        /*0014*/ 	.word	0x00000020


	//----- nvinfo : EIATTR_FRAME_SIZE
	.align		4
.L_4:
        /*0018*/ 	.byte	0x04, 0x11
        /*001a*/ 	.short	(.L_6 - .L_5)
	.align		4
.L_5:
        /*001c*/ 	.word	index@($__internal_0_$__cuda_sm20_sqrt_rn_f32_slowpath)
        /*0020*/ 	.word	0x00000020


	//----- nvinfo : EIATTR_FRAME_SIZE
	.align		4
.L_6:
        /*0024*/ 	.byte	0x04, 0x11
        /*0026*/ 	.short	(.L_8 - .L_7)
	.align		4
.L_7:
        /*0028*/ 	.word	index@(_Z22generateSpectrumKernelP6float2S0_jjjff)
        /*002c*/ 	.word	0x00000020


	//----- nvinfo : EIATTR_REGCOUNT
	.align		4
.L_8:
        /*0030*/ 	.byte	0x04, 0x2f
        /*0032*/ 	.short	(.L_10 - .L_9)
	.align		4
.L_9:
        /*0034*/ 	.word	index@(_Z21updateHeightMapKernelPfP6float2jj)
        /*0038*/ 	.word	0x0000000c


	//----- nvinfo : EIATTR_FRAME_SIZE
	.align		4
.L_10:
        /*003c*/ 	.byte	0x04, 0x11
        /*003e*/ 	.short	(.L_12 - .L_11)
	.align		4
.L_11:
        /*0040*/ 	.word	index@(_Z21updateHeightMapKernelPfP6float2jj)
        /*0044*/ 	.word	0x00000000


	//----- nvinfo : EIATTR_REGCOUNT
	.align		4
.L_12:
        /*0048*/ 	.byte	0x04, 0x2f
        /*004a*/ 	.short	(.L_14 - .L_13)
	.align		4
.L_13:
        /*004c*/ 	.word	index@(_Z20calculateSlopeKernelPfP6float2jj)
        /*0050*/ 	.word	0x00000012


	//----- nvinfo : EIATTR_FRAME_SIZE
	.align		4
.L_14:
        /*0054*/ 	.byte	0x04, 0x11
        /*0056*/ 	.short	(.L_16 - .L_15)
	.align		4
.L_15:
        /*0058*/ 	.word	index@(_Z20calculateSlopeKernelPfP6float2jj)
        /*005c*/ 	.word	0x00000000


	//----- nvinfo : EIATTR_MIN_STACK_SIZE
	.align		4
.L_16:
        /*0060*/ 	.byte	0x04, 0x12
        /*0062*/ 	.short	(.L_18 - .L_17)
	.align		4
.L_17:
        /*0064*/ 	.word	index@(_Z20calculateSlopeKernelPfP6float2jj)
        /*0068*/ 	.word	0x00000000


	//----- nvinfo : EIATTR_MIN_STACK_SIZE
	.align		4
.L_18:
        /*006c*/ 	.byte	0x04, 0x12
        /*006e*/ 	.short	(.L_20 - .L_19)
	.align		4
.L_19:
        /*0070*/ 	.word	index@(_Z21updateHeightMapKernelPfP6float2jj)
        /*0074*/ 	.word	0x00000000


	//----- nvinfo : EIATTR_MIN_STACK_SIZE
	.align		4
.L_20:
        /*0078*/ 	.byte	0x04, 0x12
        /*007a*/ 	.short	(.L_22 - .L_21)
	.align		4
.L_21:
        /*007c*/ 	.word	index@(_Z22generateSpectrumKernelP6float2S0_jjjff)
        /*0080*/ 	.word	0x00000020
.L_22:


//--------------------- .nv.compat                --------------------------
	.section	.nv.compat,"",@"SHT_CUDA_COMPAT_INFO"
	.align	4
        /*0000*/ 	.byte	0x02, 0x09, 0x00, 0x00, 0x02, 0x02, 0x01, 0x00, 0x02, 0x05, 0x05, 0x00, 0x03, 0x07, 0x01, 0x01
        /*0010*/ 	.byte	0x02, 0x03, 0x00, 0x00, 0x02, 0x06, 0x01, 0x00, 0x04, 0x0b, 0x08, 0x00, 0x01, 0x00, 0x00, 0x00
        /*0020*/ 	.byte	0x00, 0x00, 0x00, 0x00


//--------------------- .nv.info._Z20calculateSlopeKernelPfP6float2jj --------------------------
	.section	.nv.info._Z20calculateSlopeKernelPfP6float2jj,"",@"SHT_CUDA_INFO"
	.sectionflags	@""
	.align	4


	//----- nvinfo : EIATTR_CUDA_API_VERSION
	.align		4
        /*0000*/ 	.byte	0x04, 0x37
        /*0002*/ 	.short	(.L_24 - .L_23)
.L_23:
        /*0004*/ 	.word	0x00000082


	//----- nvinfo : EIATTR_KPARAM_INFO
	.align		4
.L_24:
        /*0008*/ 	.byte	0x04, 0x17
        /*000a*/ 	.short	(.L_26 - .L_25)
.L_25:
        /*000c*/ 	.word	0x00000000
        /*0010*/ 	.short	0x0003
        /*0012*/ 	.short	0x0014
        /*0014*/ 	.byte	0x00, 0xf0, 0x11, 0x00


	//----- nvinfo : EIATTR_KPARAM_INFO
	.align		4
.L_26:
        /*0018*/ 	.byte	0x04, 0x17
        /*001a*/ 	.short	(.L_28 - .L_27)
.L_27:
        /*001c*/ 	.word	0x00000000
        /*0020*/ 	.short	0x0002
        /*0022*/ 	.short	0x0010
        /*0024*/ 	.byte	0x00, 0xf0, 0x11, 0x00


	//----- nvinfo : EIATTR_KPARAM_INFO
	.align		4
.L_28:
        /*0028*/ 	.byte	0x04, 0x17
        /*002a*/ 	.short	(.L_30 - .L_29)
.L_29:
        /*002c*/ 	.word	0x00000000
        /*0030*/ 	.short	0x0001
        /*0032*/ 	.short	0x0008
        /*0034*/ 	.byte	0x00, 0xf5, 0x21, 0x00


	//----- nvinfo : EIATTR_KPARAM_INFO
	.align		4
.L_30:
        /*0038*/ 	.byte	0x04, 0x17
        /*003a*/ 	.short	(.L_32 - .L_31)
.L_31:
        /*003c*/ 	.word	0x00000000
        /*0040*/ 	.short	0x0000
        /*0042*/ 	.short	0x0000
        /*0044*/ 	.byte	0x00, 0xf5, 0x21, 0x00


	//----- nvinfo : EIATTR_SPARSE_MMA_MASK
	.align		4
.L_32:
        /*0048*/ 	.byte	0x03, 0x50
        /*004a*/ 	.short	0x0000


	//----- nvinfo : EIATTR_MAXREG_COUNT
	.align		4
        /*004c*/ 	.byte	0x03, 0x1b
        /*004e*/ 	.short	0x00ff


	//----- nvinfo : EIATTR_MERCURY_ISA_VERSION
	.align		4
        /*0050*/ 	.byte	0x03, 0x5f
        /*0052*/ 	.short	0x0101


	//----- nvinfo : EIATTR_VRC_CTA_INIT_COUNT
	.align		4
        /*0054*/ 	.byte	0x02, 0x4a
	.zero		1
	.zero		1


	//----- nvinfo : EIATTR_EXIT_INSTR_OFFSETS
	.align		4
        /*0058*/ 	.byte	0x04, 0x1c
        /*005a*/ 	.short	(.L_34 - .L_33)


	//   ....[0]....
.L_33:
        /*005c*/ 	.word	0x00000250


	//----- nvinfo : EIATTR_CBANK_PARAM_SIZE
	.align		4
.L_34:
        /*0060*/ 	.byte	0x03, 0x19
        /*0062*/ 	.short	0x0018


	//----- nvinfo : EIATTR_PARAM_CBANK
	.align		4
        /*0064*/ 	.byte	0x04, 0x0a
        /*0066*/ 	.short	(.L_36 - .L_35)
	.align		4
.L_35:
        /*0068*/ 	.word	index@(.nv.constant0._Z20calculateSlopeKernelPfP6float2jj)
        /*006c*/ 	.short	0x0380
        /*006e*/ 	.short	0x0018


	//----- nvinfo : EIATTR_SW_WAR
	.align		4
.L_36:
        /*0070*/ 	.byte	0x04, 0x36
        /*0072*/ 	.short	(.L_38 - .L_37)
.L_37:
        /*0074*/ 	.word	0x00000008
.L_38:


//--------------------- .nv.info._Z21updateHeightMapKernelPfP6float2jj --------------------------
	.section	.nv.info._Z21updateHeightMapKernelPfP6float2jj,"",@"SHT_CUDA_INFO"
	.sectionflags	@""
	.align	4


	//----- nvinfo : EIATTR_CUDA_API_VERSION
	.align		4
        /*0000*/ 	.byte	0x04, 0x37
        /*0002*/ 	.short	(.L_40 - .L_39)
.L_39:
        /*0004*/ 	.word	0x00000082


	//----- nvinfo : EIATTR_KPARAM_INFO
	.align		4
.L_40:
        /*0008*/ 	.byte	0x04, 0x17
        /*000a*/ 	.short	(.L_42 - .L_41)
.L_41:
        /*000c*/ 	.word	0x00000000
        /*0010*/ 	.short	0x0003
        /*0012*/ 	.short	0x0014
        /*0014*/ 	.byte	0x00, 0xf0, 0x11, 0x00


	//----- nvinfo : EIATTR_KPARAM_INFO
	.align		4
.L_42:
        /*0018*/ 	.byte	0x04, 0x17
        /*001a*/ 	.short	(.L_44 - .L_43)
.L_43:
        /*001c*/ 	.word	0x00000000
        /*0020*/ 	.short	0x0002
        /*0022*/ 	.short	0x0010
        /*0024*/ 	.byte	0x00, 0xf0, 0x11, 0x00


	//----- nvinfo : EIATTR_KPARAM_INFO
	.align		4
.L_44:
        /*0028*/ 	.byte	0x04, 0x17
        /*002a*/ 	.short	(.L_46 - .L_45)
.L_45:
        /*002c*/ 	.word	0x00000000
        /*0030*/ 	.short	0x0001
        /*0032*/ 	.short	0x0008
        /*0034*/ 	.byte	0x00, 0xf5, 0x21, 0x00


	//----- nvinfo : EIATTR_KPARAM_INFO
	.align		4
.L_46:
        /*0038*/ 	.byte	0x04, 0x17
        /*003a*/ 	.short	(.L_48 - .L_47)
.L_47:
        /*003c*/ 	.word	0x00000000
        /*0040*/ 	.short	0x0000
        /*0042*/ 	.short	0x0000
        /*0044*/ 	.byte	0x00, 0xf5, 0x21, 0x00


	//----- nvinfo : EIATTR_SPARSE_MMA_MASK
	.align		4
.L_48:
        /*0048*/ 	.byte	0x03, 0x50
        /*004a*/ 	.short	0x0000


	//----- nvinfo : EIATTR_MAXREG_COUNT
	.align		4
        /*004c*/ 	.byte	0x03, 0x1b
        /*004e*/ 	.short	0x00ff


	//----- nvinfo : EIATTR_MERCURY_ISA_VERSION
	.align		4
        /*0050*/ 	.byte	0x03, 0x5f
        /*0052*/ 	.short	0x0101


	//----- nvinfo : EIATTR_VRC_CTA_INIT_COUNT
	.align		4
        /*0054*/ 	.byte	0x02, 0x4a
	.zero		1
	.zero		1


	//----- nvinfo : EIATTR_EXIT_INSTR_OFFSETS
	.align		4
        /*0058*/ 	.byte	0x04, 0x1c
        /*005a*/ 	.short	(.L_50 - .L_49)


	//   ....[0]....
.L_49:
        /*005c*/ 	.word	0x00000160


	//----- nvinfo : EIATTR_CBANK_PARAM_SIZE
	.align		4
.L_50:
        /*0060*/ 	.byte	0x03, 0x19
        /*0062*/ 	.short	0x0018


	//----- nvinfo : EIATTR_PARAM_CBANK
	.align		4
        /*0064*/ 	.byte	0x04, 0x0a
        /*0066*/ 	.short	(.L_52 - .L_51)
	.align		4
.L_51:
        /*0068*/ 	.word	index@(.nv.constant0._Z21updateHeightMapKernelPfP6float2jj)
        /*006c*/ 	.short	0x0380
        /*006e*/ 	.short	0x0018


	//----- nvinfo : EIATTR_SW_WAR
	.align		4
.L_52:
        /*0070*/ 	.byte	0x04, 0x36
        /*0072*/ 	.short	(.L_54 - .L_53)
.L_53:
        /*0074*/ 	.word	0x00000008
.L_54:


//--------------------- .nv.info._Z22generateSpectrumKernelP6float2S0_jjjff --------------------------
	.section	.nv.info._Z22generateSpectrumKernelP6float2S0_jjjff,"",@"SHT_CUDA_INFO"
	.sectionflags	@""
	.align	4


	//----- nvinfo : EIATTR_CUDA_API_VERSION
	.align		4
        /*0000*/ 	.byte	0x04, 0x37
        /*0002*/ 	.short	(.L_56 - .L_55)
.L_55:
        /*0004*/ 	.word	0x00000082


	//----- nvinfo : EIATTR_KPARAM_INFO
	.align		4
.L_56:
        /*0008*/ 	.byte	0x04, 0x17
        /*000a*/ 	.short	(.L_58 - .L_57)
.L_57:
        /*000c*/ 	.word	0x00000000
        /*0010*/ 	.short	0x0006
        /*0012*/ 	.short	0x0020
        /*0014*/ 	.byte	0x00, 0xf0, 0x11, 0x00


	//----- nvinfo : EIATTR_KPARAM_INFO
	.align		4
.L_58:
        /*0018*/ 	.byte	0x04, 0x17
        /*001a*/ 	.short	(.L_60 - .L_59)
.L_59:
        /*001c*/ 	.word	0x00000000
        /*0020*/ 	.short	0x0005
        /*0022*/ 	.short	0x001c
        /*0024*/ 	.byte	0x00, 0xf0, 0x11, 0x00


	//----- nvinfo : EIATTR_KPARAM_INFO
	.align		4
.L_60:
        /*0028*/ 	.byte	0x04, 0x17
        /*002a*/ 	.short	(.L_62 - .L_61)
.L_61:
        /*002c*/ 	.word	0x00000000
        /*0030*/ 	.short	0x0004
        /*0032*/ 	.short	0x0018
        /*0034*/ 	.byte	0x00, 0xf0, 0x11, 0x00


	//----- nvinfo : EIATTR_KPARAM_INFO
	.align		4
.L_62:
        /*0038*/ 	.byte	0x04, 0x17
        /*003a*/ 	.short	(.L_64 - .L_63)
.L_63:
        /*003c*/ 	.word	0x00000000
        /*0040*/ 	.short	0x0003
        /*0042*/ 	.short	0x0014
        /*0044*/ 	.byte	0x00, 0xf0, 0x11, 0x00


	//----- nvinfo : EIATTR_KPARAM_INFO
	.align		4
.L_64:
        /*0048*/ 	.byte	0x04, 0x17
        /*004a*/ 	.short	(.L_66 - .L_65)
.L_65:
        /*004c*/ 	.word	0x00000000
        /*0050*/ 	.short	0x0002
        /*0052*/ 	.short	0x0010
        /*0054*/ 	.byte	0x00, 0xf0, 0x11, 0x00


	//----- nvinfo : EIATTR_KPARAM_INFO
	.align		4
.L_66:
        /*0058*/ 	.byte	0x04, 0x17
        /*005a*/ 	.short	(.L_68 - .L_67)
.L_67:
        /*005c*/ 	.word	0x00000000
        /*0060*/ 	.short	0x0001
        /*0062*/ 	.short	0x0008
        /*0064*/ 	.byte	0x00, 0xf5, 0x21, 0x00


	//----- nvinfo : EIATTR_KPARAM_INFO
	.align		4
.L_68:
        /*0068*/ 	.byte	0x04, 0x17
        /*006a*/ 	.short	(.L_70 - .L_69)
.L_69:
        /*006c*/ 	.word	0x00000000
        /*0070*/ 	.short	0x0000
        /*0072*/ 	.short	0x0000
        /*0074*/ 	.byte	0x00, 0xf5, 0x21, 0x00


	//----- nvinfo : EIATTR_SPARSE_MMA_MASK
	.align		4
.L_70:
        /*0078*/ 	.byte	0x03, 0x50
        /*007a*/ 	.short	0x0000


	//----- nvinfo : EIATTR_MAXREG_COUNT
	.align		4
        /*007c*/ 	.byte	0x03, 0x1b
        /*007e*/ 	.short	0x00ff


	//----- nvinfo : EIATTR_MERCURY_ISA_VERSION
	.align		4
        /*0080*/ 	.byte	0x03, 0x5f
        /*0082*/ 	.short	0x0101


	//----- nvinfo : EIATTR_VRC_CTA_INIT_COUNT
	.align		4
        /*0084*/ 	.byte	0x02, 0x4a
	.zero		1
	.zero		1


	//----- nvinfo : EIATTR_EXIT_INSTR_OFFSETS
	.align		4
        /*0088*/ 	.byte	0x04, 0x1c
        /*008a*/ 	.short	(.L_72 - .L_71)


	//   ....[0]....
.L_71:
        /*008c*/ 	.word	0x000002c0


	//   ....[1]....
        /*0090*/ 	.word	0x000019f0


	//----- nvinfo : EIATTR_CRS_STACK_SIZE
	.align		4
.L_72:
        /*0094*/ 	.byte	0x04, 0x1e
        /*0096*/ 	.short	(.L_74 - .L_73)
.L_73:
        /*0098*/ 	.word	0x00000000


	//----- nvinfo : EIATTR_CBANK_PARAM_SIZE
	.align		4
.L_74:
        /*009c*/ 	.byte	0x03, 0x19
        /*009e*/ 	.short	0x0024


	//----- nvinfo : EIATTR_PARAM_CBANK
	.align		4
        /*00a0*/ 	.byte	0x04, 0x0a
        /*00a2*/ 	.short	(.L_76 - .L_75)
	.align		4
.L_75:
        /*00a4*/ 	.word	index@(.nv.constant0._Z22generateSpectrumKernelP6float2S0_jjjff)
        /*00a8*/ 	.short	0x0380
        /*00aa*/ 	.short	0x0024


	//----- nvinfo : EIATTR_SW_WAR
	.align		4
.L_76:
        /*00ac*/ 	.byte	0x04, 0x36
        /*00ae*/ 	.short	(.L_78 - .L_77)
.L_77:
        /*00b0*/ 	.word	0x00000008
.L_78:


//--------------------- .nv.callgraph             --------------------------
	.section	.nv.callgraph,"",@"SHT_CUDA_CALLGRAPH"
	.align	4
	.sectionentsize	8
	.align		4
        /*0000*/ 	.word	0x00000000
	.align		4
        /*0004*/ 	.word	0xffffffff
	.align		4
        /*0008*/ 	.word	0x00000000
	.align		4
        /*000c*/ 	.word	0xfffffffe
	.align		4
        /*0010*/ 	.word	0x00000000
	.align		4
        /*0014*/ 	.word	0xfffffffd
	.align		4
        /*0018*/ 	.word	0x00000000
	.align		4
        /*001c*/ 	.word	0xfffffffc


//--------------------- .nv.constant4             --------------------------
	.section	.nv.constant4,"a",@progbits
	.align	8
	.align		8
.nv.constant4:
        /*0000*/ 	.dword	__cudart_i2opi_f


//--------------------- .text._Z20calculateSlopeKernelPfP6float2jj --------------------------
	.section	.text._Z20calculateSlopeKernelPfP6float2jj,"ax",@progbits
	.align	128
        .global         _Z20calculateSlopeKernelPfP6float2jj
        .type           _Z20calculateSlopeKernelPfP6float2jj,@function
        .size           _Z20calculateSlopeKernelPfP6float2jj,(.L_x_35 - _Z20calculateSlopeKernelPfP6float2jj)
        .other          _Z20calculateSlopeKernelPfP6float2jj,@"STO_CUDA_ENTRY STV_DEFAULT"
_Z20calculateSlopeKernelPfP6float2jj:
.text._Z20calculateSlopeKernelPfP6float2jj:
[----:B------:R-:W-:Y:S01]  /*0000*/  LDC R1, c[0x0][0x37c] ;  /* 0x0000df00ff017b82 */ /* 0x000fe20000000800 */
[----:B------:R-:W0:Y:S07]  /*0010*/  S2R R2, SR_TID.Y ;  /* 0x0000000000027919 */ /* 0x000e2e0000002200 */
[----:B------:R-:W1:Y:S01]  /*0020*/  LDC R0, c[0x0][0x360] ;  /* 0x0000d800ff007b82 */ /* 0x000e620000000800 */
[----:B------:R-:W2:Y:S01]  /*0030*/  LDCU.64 UR6, c[0x0][0x390] ;  /* 0x00007200ff0677ac */ /* 0x000ea20008000a00 */
[----:B------:R-:W1:Y:S06]  /*0040*/  S2R R5, SR_TID.X ;  /* 0x0000000000057919 */ /* 0x000e6c0000002100 */
[----:B------:R-:W0:Y:S08]  /*0050*/  S2UR UR5, SR_CTAID.Y ;  /* 0x00000000000579c3 */ /* 0x000e300000002600 */
[----:B------:R-:W0:Y:S08]  /*0060*/  LDC R3, c[0x0][0x364] ;  /* 0x0000d900ff037b82 */ /* 0x000e300000000800 */
[----:B------:R-:W1:Y:S01]  /*0070*/  S2UR UR4, SR_CTAID.X ;  /* 0x00000000000479c3 */ /* 0x000e620000002500 */
[----:B0-----:R-:W-:Y:S01]  /*0080*/  IMAD R3, R3, UR5, R2 ;  /* 0x0000000503037c24 */ /* 0x001fe2000f8e0202 */
[----:B--2---:R-:W-:-:S04]  /*0090*/  UIADD3 UR5, UPT, UPT, UR6, -0x1, URZ ;  /* 0xffffffff06057890 */ /* 0x004fc8000fffe0ff */
[----:B------:R-:W-:Y:S01]  /*00a0*/  ISETP.NE.AND P0, PT, R3, RZ, PT ;  /* 0x000000ff0300720c */ /* 0x000fe20003f05270 */
[----:B-1----:R-:W-:Y:S01]  /*00b0*/  IMAD R0, R0, UR4, R5 ;  /* 0x0000000400007c24 */ /* 0x002fe2000f8e0205 */
[----:B------:R-:W-:-:S03]  /*00c0*/  UIADD3 UR4, UPT, UPT, UR7, -0x1, URZ ;  /* 0xffffffff07047890 */ /* 0x000fc6000fffe0ff */
[----:B------:R-:W-:Y:S01]  /*00d0*/  IMAD R13, R3, UR6, R0 ;  /* 0x00000006030d7c24 */ /* 0x000fe2000f8e0200 */
[----:B------:R-:W-:-:S04]  /*00e0*/  ISETP.EQ.OR P0, PT, R0, RZ, !P0 ;  /* 0x000000ff0000720c */ /* 0x000fc80004702670 */
[----:B------:R-:W-:-:S04]  /*00f0*/  ISETP.GE.U32.OR P0, PT, R0, UR5, P0 ;  /* 0x0000000500007c0c */ /* 0x000fc80008706470 */
[----:B------:R-:W-:Y:S01]  /*0100*/  ISETP.GE.U32.OR P0, PT, R3, UR4, P0 ;  /* 0x0000000403007c0c */ /* 0x000fe20008706470 */
[----:B------:R-:W0:-:S12]  /*0110*/  LDCU.64 UR4, c[0x0][0x358] ;  /* 0x00006b00ff0477ac */ /* 0x000e180008000a00 */
[----:B------:R-:W1:Y:S01]  /*0120*/  @!P0 LDC.64 R8, c[0x0][0x380] ;  /* 0x0000e000ff088b82 */ /* 0x000e620000000a00 */
[C---:B------:R-:W-:Y:S02]  /*0130*/  @!P0 IADD3 R3, PT, PT, R13.reuse, 0x1, RZ ;  /* 0x000000010d038810 */ /* 0x040fe40007ffe0ff */
[C---:B------:R-:W-:Y:S02]  /*0140*/  @!P0 IADD3 R5, PT, PT, R13.reuse, -0x1, RZ ;  /* 0xffffffff0d058810 */ /* 0x040fe40007ffe0ff */
[C---:B------:R-:W-:Y:S02]  /*0150*/  @!P0 IADD3 R7, PT, PT, R13.reuse, UR6, RZ ;  /* 0x000000060d078c10 */ /* 0x040fe4000fffe0ff */
[----:B------:R-:W-:Y:S01]  /*0160*/  @!P0 IADD3 R11, PT, PT, R13, -UR6, RZ ;  /* 0x800000060d0b8c10 */ /* 0x000fe2000fffe0ff */
[----:B-1----:R-:W-:-:S04]  /*0170*/  @!P0 IMAD.WIDE.U32 R2, R3, 0x4, R8 ;  /* 0x0000000403028825 */ /* 0x002fc800078e0008 */
[--C-:B------:R-:W-:Y:S02]  /*0180*/  @!P0 IMAD.WIDE.U32 R4, R5, 0x4, R8.reuse ;  /* 0x0000000405048825 */ /* 0x100fe400078e0008 */
[----:B0-----:R-:W2:Y:S02]  /*0190*/  @!P0 LDG.E R2, desc[UR4][R2.64] ;  /* 0x0000000402028981 */ /* 0x001ea4000c1e1900 */
[--C-:B------:R-:W-:Y:S02]  /*01a0*/  @!P0 IMAD.WIDE.U32 R6, R7, 0x4, R8.reuse ;  /* 0x0000000407068825 */ /* 0x100fe400078e0008 */
[----:B------:R-:W2:Y:S02]  /*01b0*/  @!P0 LDG.E R5, desc[UR4][R4.64] ;  /* 0x0000000404058981 */ /* 0x000ea4000c1e1900 */
[----:B------:R-:W-:Y:S02]  /*01c0*/  @!P0 IMAD.WIDE.U32 R8, R11, 0x4, R8 ;  /* 0x000000040b088825 */ /* 0x000fe400078e0008 */
[----:B------:R-:W3:Y:S01]  /*01d0*/  @!P0 LDG.E R6, desc[UR4][R6.64] ;  /* 0x0000000406068981 */ /* 0x000ee2000c1e1900 */
[----:B------:R-:W0:Y:S03]  /*01e0*/  LDC.64 R10, c[0x0][0x388] ;  /* 0x0000e200ff0a7b82 */ /* 0x000e260000000a00 */
[----:B------:R-:W3:Y:S01]  /*01f0*/  @!P0 LDG.E R9, desc[UR4][R8.64] ;  /* 0x0000000408098981 */ /* 0x000ee2000c1e1900 */
[----:B------:R-:W-:Y:S01]  /*0200*/  CS2R R14, SRZ ;  /* 0x00000000000e7805 */ /* 0x000fe2000001ff00 */
[----:B0-----:R-:W-:-:S04]  /*0210*/  IMAD.WIDE.U32 R10, R13, 0x8, R10 ;  /* 0x000000080d0a7825 */ /* 0x001fc800078e000a */
[----:B--2---:R-:W-:Y:S01]  /*0220*/  @!P0 FADD R14, R2, -R5 ;  /* 0x80000005020e8221 */ /* 0x004fe20000000000 */
[----:B---3--:R-:W-:-:S05]  /*0230*/  @!P0 FADD R15, R6, -R9 ;  /* 0x80000009060f8221 */ /* 0x008fca0000000000 */
[----:B------:R-:W-:Y:S01]  /*0240*/  STG.E.64 desc[UR4][R10.64], R14 ;  /* 0x0000000e0a007986 */ /* 0x000fe2000c101b04 */
[----:B------:R-:W-:Y:S05]  /*0250*/  EXIT ;  /* 0x000000000000794d */ /* 0x000fea0003800000 */
.L_x_0:
[----:B------:R-:W-:-:S00]  /*0260*/  BRA `(.L_x_0) ;  /* 0xfffffffc00fc7947 */ /* 0x000fc0000383ffff */
[----:B------:R-:W-:-:S00]  /*0270*/  NOP ;  /* 0x0000000000007918 */ /* 0x000fc00000000000 */
        /* <DEDUP_REMOVED lines=8> */
.L_x_35:


//--------------------- .text._Z21updateHeightMapKernelPfP6float2jj --------------------------
	.section	.text._Z21updateHeightMapKernelPfP6float2jj,"ax",@progbits
	.align	128
        .global         _Z21updateHeightMapKernelPfP6float2jj
        .type           _Z21updateHeightMapKernelPfP6float2jj,@function
        .size           _Z21updateHeightMapKernelPfP6float2jj,(.L_x_36 - _Z21updateHeightMapKernelPfP6float2jj)
        .other          _Z21updateHeightMapKernelPfP6float2jj,@"STO_CUDA_ENTRY STV_DEFAULT"
_Z21updateHeightMapKernelPfP6float2jj:
.text._Z21updateHeightMapKernelPfP6float2jj:
[----:B------:R-:W-:Y:S01]  /*0000*/  LDC R1, c[0x0][0x37c] ;  /* 0x0000df00ff017b82 */ /* 0x000fe20000000800 */
[----:B------:R-:W0:Y:S07]  /*0010*/  S2R R5, SR_TID.X ;  /* 0x0000000000057919 */ /* 0x000e2e0000002100 */
[----:B------:R-:W0:Y:S01]  /*0020*/  LDC R0, c[0x0][0x360] ;  /* 0x0000d800ff007b82 */ /* 0x000e220000000800 */
[----:B------:R-:W1:Y:S01]  /*0030*/  LDCU UR8, c[0x0][0x390] ;  /* 0x00007200ff0877ac */ /* 0x000e620008000800 */
[----:B------:R-:W2:Y:S01]  /*0040*/  S2R R4, SR_TID.Y ;  /* 0x0000000000047919 */ /* 0x000ea20000002200 */
[----:B------:R-:W3:Y:S05]  /*0050*/  LDCU.64 UR4, c[0x0][0x358] ;  /* 0x00006b00ff0477ac */ /* 0x000eea0008000a00 */
[----:B------:R-:W0:Y:S08]  /*0060*/  S2UR UR6, SR_CTAID.X ;  /* 0x00000000000679c3 */ /* 0x000e300000002500 */
[----:B------:R-:W2:Y:S08]  /*0070*/  S2UR UR7, SR_CTAID.Y ;  /* 0x00000000000779c3 */ /* 0x000eb00000002600 */
[----:B------:R-:W2:Y:S08]  /*0080*/  LDC R7, c[0x0][0x364] ;  /* 0x0000d900ff077b82 */ /* 0x000eb00000000800 */
[----:B------:R-:W4:Y:S01]  /*0090*/  LDC.64 R2, c[0x0][0x388] ;  /* 0x0000e200ff027b82 */ /* 0x000f220000000a00 */
[----:B0-----:R-:W-:-:S02]  /*00a0*/  IMAD R0, R0, UR6, R5 ;  /* 0x0000000600007c24 */ /* 0x001fc4000f8e0205 */
[----:B--2---:R-:W-:-:S05]  /*00b0*/  IMAD R7, R7, UR7, R4 ;  /* 0x0000000707077c24 */ /* 0x004fca000f8e0204 */
[----:B------:R-:W0:Y:S01]  /*00c0*/  LDC.64 R4, c[0x0][0x380] ;  /* 0x0000e000ff047b82 */ /* 0x000e220000000a00 */
[----:B-1----:R-:W-:-:S04]  /*00d0*/  IMAD R9, R7, UR8, R0 ;  /* 0x0000000807097c24 */ /* 0x002fc8000f8e0200 */
[----:B----4-:R-:W-:-:S06]  /*00e0*/  IMAD.WIDE.U32 R2, R9, 0x8, R2 ;  /* 0x0000000809027825 */ /* 0x010fcc00078e0002 */
[----:B---3--:R-:W2:Y:S01]  /*00f0*/  LDG.E R2, desc[UR4][R2.64] ;  /* 0x0000000402027981 */ /* 0x008ea2000c1e1900 */
[----:B------:R-:W-:-:S04]  /*0100*/  IADD3 R0, PT, PT, R0, R7, RZ ;  /* 0x0000000700007210 */ /* 0x000fc80007ffe0ff */
[----:B------:R-:W-:-:S04]  /*0110*/  LOP3.LUT R0, R0, 0x1, RZ, 0xc0, !PT ;  /* 0x0000000100007812 */ /* 0x000fc800078ec0ff */
[----:B------:R-:W-:Y:S01]  /*0120*/  ISETP.NE.U32.AND P0, PT, R0, 0x1, PT ;  /* 0x000000010000780c */ /* 0x000fe20003f05070 */
[----:B0-----:R-:W-:-:S03]  /*0130*/  IMAD.WIDE.U32 R4, R9, 0x4, R4 ;  /* 0x0000000409047825 */ /* 0x001fc600078e0004 */
[----:B--2---:R-:W-:-:S05]  /*0140*/  FSEL R7, -R2, R2, !P0 ;  /* 0x0000000202077208 */ /* 0x004fca0004000100 */
[----:B------:R-:W-:Y:S01]  /*0150*/  STG.E desc[UR4][R4.64], R7 ;  /* 0x0000000704007986 */ /* 0x000fe2000c101904 */
[----:B------:R-:W-:Y:S05]  /*0160*/  EXIT ;  /* 0x000000000000794d */ /* 0x000fea0003800000 */
.L_x_1:
        /* <DEDUP_REMOVED lines=9> */
.L_x_36:


//--------------------- .text._Z22generateSpectrumKernelP6float2S0_jjjff --------------------------
	.section	.text._Z22generateSpectrumKernelP6float2S0_jjjff,"ax",@progbits
	.align	128
        .global         _Z22generateSpectrumKernelP6float2S0_jjjff
        .type           _Z22generateSpectrumKernelP6float2S0_jjjff,@function
        .size           _Z22generateSpectrumKernelP6float2S0_jjjff,(.L_x_34 - _Z22generateSpectrumKernelP6float2S0_jjjff)
        .other          _Z22generateSpectrumKernelP6float2S0_jjjff,@"STO_CUDA_ENTRY STV_DEFAULT"
_Z22generateSpectrumKernelP6float2S0_jjjff:
.text._Z22generateSpectrumKernelP6float2S0_jjjff:
[----:B------:R-:W0:Y:S08]  /*0000*/  LDC R1, c[0x0][0x37c] ;  /* 0x0000df00ff017b82 */ /* 0x000e300000000800 */
[----:B------:R-:W1:Y:S01]  /*0010*/  LDC R11, c[0x0][0x3a0] ;  /* 0x0000e800ff0b7b82 */ /* 0x000e620000000800 */
[----:B------:R-:W2:Y:S01]  /*0020*/  S2R R5, SR_TID.X ;  /* 0x0000000000057919 */ /* 0x000ea20000002100 */
[----:B------:R-:W3:Y:S01]  /*0030*/  LDCU.64 UR6, c[0x0][0x390] ;  /* 0x00007200ff0677ac */ /* 0x000ee20008000a00 */
[----:B0-----:R-:W-:Y:S01]  /*0040*/  VIADD R1, R1, 0xffffffe0 ;  /* 0xffffffe001017836 */ /* 0x001fe20000000000 */
[----:B------:R-:W0:Y:S01]  /*0050*/  S2R R7, SR_TID.Y ;  /* 0x0000000000077919 */ /* 0x000e220000002200 */
[----:B------:R-:W4:Y:S03]  /*0060*/  LDCU UR8, c[0x0][0x398] ;  /* 0x00007300ff0877ac */ /* 0x000f260008000800 */
[----:B------:R-:W2:Y:S01]  /*0070*/  S2UR UR4, SR_CTAID.X ;  /* 0x00000000000479c3 */ /* 0x000ea20000002500 */
[----:B------:R-:W-:-:S02]  /*0080*/  UMOV UR9, 0x40c90fdb ;  /* 0x40c90fdb00097882 */ /* 0x000fc40000000000 */
[----:B------:R-:W-:-:S05]  /*0090*/  IMAD.U32 R12, RZ, RZ, UR9 ;  /* 0x00000009ff0c7e24 */ /* 0x000fca000f8e00ff */
[----:B------:R-:W2:Y:S08]  /*00a0*/  LDC R4, c[0x0][0x360] ;  /* 0x0000d800ff047b82 */ /* 0x000eb00000000800 */
[----:B------:R-:W0:Y:S01]  /*00b0*/  S2UR UR5, SR_CTAID.Y ;  /* 0x00000000000579c3 */ /* 0x000e220000002600 */
[----:B-1----:R-:W1:Y:S07]  /*00c0*/  MUFU.RCP R0, R11 ;  /* 0x0000000b00007308 */ /* 0x002e6e0000001000 */
[----:B------:R-:W0:Y:S01]  /*00d0*/  LDC R2, c[0x0][0x364] ;  /* 0x0000d900ff027b82 */ /* 0x000e220000000800 */
[----:B------:R-:W5:Y:S01]  /*00e0*/  FCHK P0, R12, R11 ;  /* 0x0000000b0c007302 */ /* 0x000f620000000000 */
[----:B--2---:R-:W-:Y:S01]  /*00f0*/  IMAD R4, R4, UR4, R5 ;  /* 0x0000000404047c24 */ /* 0x004fe2000f8e0205 */
[----:B---3--:R-:W-:Y:S01]  /*0100*/  UIADD3 UR4, UPT, UPT, -UR7, URZ, URZ ;  /* 0x000000ff07047290 */ /* 0x008fe2000fffe1ff */
[----:B-1----:R-:W-:-:S04]  /*0110*/  FFMA R3, R0, -R11, 1 ;  /* 0x3f80000000037423 */ /* 0x002fc8000000080b */
[----:B------:R-:W-:Y:S01]  /*0120*/  FFMA R0, R0, R3, R0 ;  /* 0x0000000300007223 */ /* 0x000fe20000000000 */
[----:B------:R-:W-:Y:S02]  /*0130*/  IADD3 R3, PT, PT, -R4, UR7, RZ ;  /* 0x0000000704037c10 */ /* 0x000fe4000fffe1ff */
[----:B------:R-:W-:Y:S01]  /*0140*/  I2FP.F32.S32 R6, UR4 ;  /* 0x0000000400067c45 */ /* 0x000fe20008201400 */
[----:B------:R-:W-:-:S04]  /*0150*/  FFMA R9, R0, 6.2831854820251464844, RZ ;  /* 0x40c90fdb00097823 */ /* 0x000fc800000000ff */
[----:B------:R-:W-:Y:S01]  /*0160*/  FFMA R8, R9, -R11, 6.2831854820251464844 ;  /* 0x40c90fdb09087423 */ /* 0x000fe2000000080b */
[----:B0-----:R-:W-:Y:S01]  /*0170*/  IMAD R5, R2, UR5, R7 ;  /* 0x0000000502057c24 */ /* 0x001fe2000f8e0207 */
[----:B------:R-:W-:Y:S02]  /*0180*/  I2FP.F32.U32 R7, R4 ;  /* 0x0000000400077245 */ /* 0x000fe40000201000 */
[----:B------:R-:W-:Y:S01]  /*0190*/  FFMA R0, R0, R8, R9 ;  /* 0x0000000800007223 */ /* 0x000fe20000000009 */
[C---:B------:R-:W-:Y:S01]  /*01a0*/  IMAD R10, R5.reuse, UR7, R4 ;  /* 0x00000007050a7c24 */ /* 0x040fe2000f8e0204 */
[----:B----4-:R-:W-:Y:S01]  /*01b0*/  IADD3 R2, PT, PT, -R5, UR8, RZ ;  /* 0x0000000805027c10 */ /* 0x010fe2000fffe1ff */
[----:B------:R-:W-:-:S04]  /*01c0*/  FFMA R7, R6, 0.5, R7 ;  /* 0x3f00000006077823 */ /* 0x000fc80000000007 */
[----:B------:R-:W-:Y:S02]  /*01d0*/  IMAD R2, R2, UR6, R3 ;  /* 0x0000000602027c24 */ /* 0x000fe4000f8e0203 */
[----:B------:R-:W-:Y:S01]  /*01e0*/  IMAD R3, R5, UR6, R4 ;  /* 0x0000000605037c24 */ /* 0x000fe2000f8e0204 */
[----:B-----5:R-:W-:Y:S06]  /*01f0*/  @!P0 BRA `(.L_x_2) ;  /* 0x0000000000088947 */ /* 0x020fec0003800000 */
[----:B------:R-:W-:-:S07]  /*0200*/  MOV R8, 0x220 ;  /* 0x0000022000087802 */ /* 0x000fce0000000f00 */
[----:B------:R-:W-:Y:S05]  /*0210*/  CALL.REL.NOINC `($__internal_1_$__cuda_sm3x_div_rn_noftz_f32_slowpath) ;  /* 0x0000001800547944 */ /* 0x000fea0003c00000 */
.L_x_2:
[----:B------:R-:W0:Y:S01]  /*0220*/  LDCU UR4, c[0x0][0x398] ;  /* 0x00007300ff0477ac */ /* 0x000e220008000800 */
[----:B------:R-:W-:Y:S01]  /*0230*/  I2FP.F32.U32 R9, R5 ;  /* 0x0000000500097245 */ /* 0x000fe20000201000 */
[----:B------:R-:W-:Y:S01]  /*0240*/  FMUL R7, R7, R0 ;  /* 0x0000000007077220 */ /* 0x000fe20000400000 */
[----:B------:R-:W1:Y:S03]  /*0250*/  LDCU UR5, c[0x0][0x394] ;  /* 0x00007280ff0577ac */ /* 0x000e660008000800 */
[----:B------:R-:W-:-:S04]  /*0260*/  FFMA R9, R6, 0.5, R9 ;  /* 0x3f00000006097823 */ /* 0x000fc80000000009 */
[----:B------:R-:W-:-:S04]  /*0270*/  FMUL R9, R9, R0 ;  /* 0x0000000009097220 */ /* 0x000fc80000400000 */
[----:B------:R-:W-:Y:S01]  /*0280*/  FMUL R0, R9, R9 ;  /* 0x0000000909007220 */ /* 0x000fe20000400000 */
[----:B0-----:R-:W-:-:S03]  /*0290*/  ISETP.GE.U32.AND P0, PT, R5, UR4, PT ;  /* 0x0000000405007c0c */ /* 0x001fc6000bf06070 */
[----:B------:R-:W-:Y:S01]  /*02a0*/  FFMA R5, R7, R7, R0 ;  /* 0x0000000707057223 */ /* 0x000fe20000000000 */
[----:B-1----:R-:W-:-:S13]  /*02b0*/  ISETP.GE.U32.OR P0, PT, R4, UR5, P0 ;  /* 0x0000000504007c0c */ /* 0x002fda0008706470 */
[----:B------:R-:W-:Y:S05]  /*02c0*/  @P0 EXIT ;  /* 0x000000000000094d */ /* 0x000fea0003800000 */
[----:B------:R-:W-:Y:S01]  /*02d0*/  VIADD R0, R5, 0xf3000000 ;  /* 0xf300000005007836 */ /* 0x000fe20000000000 */
[----:B------:R0:W1:Y:S01]  /*02e0*/  MUFU.RSQ R4, R5 ;  /* 0x0000000500047308 */ /* 0x0000620000001400 */
[----:B------:R-:W-:Y:S03]  /*02f0*/  BSSY.RECONVERGENT B0, `(.L_x_3) ;  /* 0x000000d000007945 */ /* 0x000fe60003800200 */
[----:B------:R-:W-:-:S13]  /*0300*/  ISETP.GT.U32.AND P0, PT, R0, 0x727fffff, PT ;  /* 0x727fffff0000780c */ /* 0x000fda0003f04070 */
[----:B01----:R-:W-:Y:S05]  /*0310*/  @!P0 BRA `(.L_x_4) ;  /* 0x0000000000188947 */ /* 0x003fea0003800000 */
[----:B------:R-:W-:Y:S01]  /*0320*/  BSSY.RECONVERGENT B1, `(.L_x_5) ;  /* 0x0000004000017945 */ /* 0x000fe20003800200 */
[----:B------:R-:W-:Y:S01]  /*0330*/  IMAD.MOV.U32 R0, RZ, RZ, R5 ;  /* 0x000000ffff007224 */ /* 0x000fe200078e0005 */
[----:B------:R-:W-:-:S07]  /*0340*/  MOV R9, 0x360 ;  /* 0x0000036000097802 */ /* 0x000fce0000000f00 */
[----:B------:R-:W-:Y:S05]  /*0350*/  CALL.REL.NOINC `($__internal_0_$__cuda_sm20_sqrt_rn_f32_slowpath) ;  /* 0x0000001400a87944 */ /* 0x000fea0003c00000 */
[----:B------:R-:W-:Y:S05]  /*0360*/  BSYNC.RECONVERGENT B1 ;  /* 0x0000000000017941 */ /* 0x000fea0003800200 */
.L_x_5:
[----:B------:R-:W-:Y:S05]  /*0370*/  BRA `(.L_x_6) ;  /* 0x0000000000107947 */ /* 0x000fea0003800000 */
.L_x_4:
[----:B------:R-:W-:Y:S01]  /*0380*/  FMUL.FTZ R0, R5, R4 ;  /* 0x0000000405007220 */ /* 0x000fe20000410000 */
[----:B------:R-:W-:-:S03]  /*0390*/  FMUL.FTZ R4, R4, 0.5 ;  /* 0x3f00000004047820 */ /* 0x000fc60000410000 */
[----:B------:R-:W-:-:S04]  /*03a0*/  FFMA R5, -R0, R0, R5 ;  /* 0x0000000000057223 */ /* 0x000fc80000000105 */
[----:B------:R-:W-:-:S07]  /*03b0*/  FFMA R0, R5, R4, R0 ;  /* 0x0000000405007223 */ /* 0x000fce0000000000 */
.L_x_6:
[----:B------:R-:W-:Y:S05]  /*03c0*/  BSYNC.RECONVERGENT B0 ;  /* 0x0000000000007941 */ /* 0x000fea0003800200 */
.L_x_3:
[----:B------:R-:W-:Y:S01]  /*03d0*/  FMUL R0, R0, 9.8100004196166992188 ;  /* 0x411cf5c300007820 */ /* 0x000fe20000400000 */
[----:B------:R-:W0:Y:S01]  /*03e0*/  LDCU.64 UR6, c[0x0][0x358] ;  /* 0x00006b00ff0677ac */ /* 0x000e220008000a00 */
[----:B------:R-:W-:Y:S02]  /*03f0*/  BSSY.RECONVERGENT B0, `(.L_x_7) ;  /* 0x000000f000007945 */ /* 0x000fe40003800200 */
[----:B------:R-:W-:Y:S01]  /*0400*/  VIADD R4, R0, 0xf3000000 ;  /* 0xf300000000047836 */ /* 0x000fe20000000000 */
[----:B------:R1:W2:Y:S04]  /*0410*/  MUFU.RSQ R5, R0 ;  /* 0x0000000000057308 */ /* 0x0002a80000001400 */
[----:B------:R-:W-:-:S13]  /*0420*/  ISETP.GT.U32.AND P0, PT, R4, 0x727fffff, PT ;  /* 0x727fffff0400780c */ /* 0x000fda0003f04070 */
[----:B012---:R-:W-:Y:S05]  /*0430*/  @!P0 BRA `(.L_x_8) ;  /* 0x0000000000188947 */ /* 0x007fea0003800000 */
[----:B------:R-:W-:Y:S01]  /*0440*/  BSSY.RECONVERGENT B1, `(.L_x_9) ;  /* 0x0000003000017945 */ /* 0x000fe20003800200 */
[----:B------:R-:W-:-:S07]  /*0450*/  MOV R9, 0x470 ;  /* 0x0000047000097802 */ /* 0x000fce0000000f00 */
[----:B------:R-:W-:Y:S05]  /*0460*/  CALL.REL.NOINC `($__internal_0_$__cuda_sm20_sqrt_rn_f32_slowpath) ;  /* 0x0000001400647944 */ /* 0x000fea0003c00000 */
[----:B------:R-:W-:Y:S05]  /*0470*/  BSYNC.RECONVERGENT B1 ;  /* 0x0000000000017941 */ /* 0x000fea0003800200 */
.L_x_9:
[----:B------:R-:W-:Y:S01]  /*0480*/  IMAD.MOV.U32 R13, RZ, RZ, R0 ;  /* 0x000000ffff0d7224 */ /* 0x000fe200078e0000 */
[----:B------:R-:W-:Y:S06]  /*0490*/  BRA `(.L_x_10) ;  /* 0x0000000000107947 */ /* 0x000fec0003800000 */
.L_x_8:
[----:B------:R-:W-:Y:S01]  /*04a0*/  FMUL.FTZ R13, R0, R5 ;  /* 0x00000005000d7220 */ /* 0x000fe20000410000 */
[----:B------:R-:W-:-:S03]  /*04b0*/  FMUL.FTZ R4, R5, 0.5 ;  /* 0x3f00000005047820 */ /* 0x000fc60000410000 */
[----:B------:R-:W-:-:S04]  /*04c0*/  FFMA R0, -R13, R13, R0 ;  /* 0x0000000d0d007223 */ /* 0x000fc80000000100 */
[----:B------:R-:W-:-:S07]  /*04d0*/  FFMA R13, R0, R4, R13 ;  /* 0x00000004000d7223 */ /* 0x000fce000000000d */
.L_x_10:
[----:B------:R-:W-:Y:S05]  /*04e0*/  BSYNC.RECONVERGENT B0 ;  /* 0x0000000000007941 */ /* 0x000fea0003800200 */
.L_x_7:
[----:B------:R-:W0:Y:S01]  /*04f0*/  LDC.64 R4, c[0x0][0x380] ;  /* 0x0000e000ff047b82 */ /* 0x000e220000000a00 */
[----:B------:R-:W1:Y:S01]  /*0500*/  LDCU UR10, c[0x0][0x39c] ;  /* 0x00007380ff0a77ac */ /* 0x000e620008000800 */
[----:B0-----:R-:W-:-:S04]  /*0510*/  IMAD.WIDE.U32 R8, R3, 0x8, R4 ;  /* 0x0000000803087825 */ /* 0x001fc800078e0004 */
[----:B------:R-:W-:Y:S02]  /*0520*/  IMAD.WIDE.U32 R2, R2, 0x8, R4 ;  /* 0x0000000802027825 */ /* 0x000fe400078e0004 */
[----:B------:R-:W5:Y:S02]  /*0530*/  LDG.E.64 R8, desc[UR6][R8.64] ;  /* 0x0000000608087981 */ /* 0x000f64000c1e1b00 */
[----:B-1----:R-:W-:Y:S01]  /*0540*/  FMUL R5, R13, UR10 ;  /* 0x0000000a0d057c20 */ /* 0x002fe20008400000 */
[----:B------:R-:W-:Y:S01]  /*0550*/  BSSY.RECONVERGENT B0, `(.L_x_11) ;  /* 0x0000043000007945 */ /* 0x000fe20003800200 */
[----:B------:R0:W5:Y:S02]  /*0560*/  LDG.E.64 R6, desc[UR6][R2.64] ;  /* 0x0000000602067981 */ /* 0x000164000c1e1b00 */
[C---:B------:R-:W-:Y:S01]  /*0570*/  FMUL R0, R5.reuse, 0.63661974668502807617 ;  /* 0x3f22f98305007820 */ /* 0x040fe20000400000 */
[----:B------:R-:W-:-:S05]  /*0580*/  FSETP.GE.AND P0, PT, |R5|, 105615, PT ;  /* 0x47ce47800500780b */ /* 0x000fca0003f06200 */
[----:B------:R-:W1:Y:S02]  /*0590*/  F2I.NTZ R0, R0 ;  /* 0x0000000000007305 */ /* 0x000e640000203100 */
[----:B-1----:R-:W-:Y:S01]  /*05a0*/  I2FP.F32.S32 R18, R0 ;  /* 0x0000000000127245 */ /* 0x002fe20000201400 */
[----:B------:R-:W-:-:S04]  /*05b0*/  IMAD.MOV.U32 R17, RZ, RZ, R0 ;  /* 0x000000ffff117224 */ /* 0x000fc800078e0000 */
[----:B------:R-:W-:-:S04]  /*05c0*/  FFMA R11, R18, -1.5707962512969970703, R5 ;  /* 0xbfc90fda120b7823 */ /* 0x000fc80000000005 */
[----:B------:R-:W-:-:S04]  /*05d0*/  FFMA R11, R18, -7.5497894158615963534e-08, R11 ;  /* 0xb3a22168120b7823 */ /* 0x000fc8000000000b */
[----:B------:R-:W-:-:S04]  /*05e0*/  FFMA R18, R18, -5.3903029534742383927e-15, R11 ;  /* 0xa7c234c512127823 */ /* 0x000fc8000000000b */
[----:B0-----:R-:W-:Y:S01]  /*05f0*/  IMAD.MOV.U32 R2, RZ, RZ, R18 ;  /* 0x000000ffff027224 */ /* 0x001fe200078e0012 */
[----:B------:R-:W-:Y:S06]  /*0600*/  @!P0 BRA `(.L_x_12) ;  /* 0x0000000000dc8947 */ /* 0x000fec0003800000 */
[----:B------:R-:W-:-:S13]  /*0610*/  FSETP.NEU.AND P0, PT, |R5|, +INF , PT ;  /* 0x7f8000000500780b */ /* 0x000fda0003f0d200 */
[----:B------:R-:W-:Y:S01]  /*0620*/  @!P0 FMUL R2, RZ, R5 ;  /* 0x00000005ff028220 */ /* 0x000fe20000400000 */
[----:B------:R-:W-:Y:S01]  /*0630*/  @!P0 MOV R0, RZ ;  /* 0x000000ff00008202 */ /* 0x000fe20000000f00 */
[----:B------:R-:W-:Y:S06]  /*0640*/  @!P0 BRA `(.L_x_12) ;  /* 0x0000000000cc8947 */ /* 0x000fec0003800000 */
[----:B------:R-:W-:Y:S01]  /*0650*/  IMAD.SHL.U32 R2, R5, 0x100, RZ ;  /* 0x0000010005027824 */ /* 0x000fe200078e00ff */
[----:B------:R-:W0:Y:S01]  /*0660*/  LDCU.64 UR8, c[0x4][URZ] ;  /* 0x01000000ff0877ac */ /* 0x000e220008000a00 */
[----:B------:R-:W-:Y:S02]  /*0670*/  IMAD.MOV.U32 R12, RZ, RZ, RZ ;  /* 0x000000ffff0c7224 */ /* 0x000fe400078e00ff */
[----:B------:R-:W-:Y:S01]  /*0680*/  IMAD.MOV.U32 R0, RZ, RZ, R1 ;  /* 0x000000ffff007224 */ /* 0x000fe200078e0001 */
[----:B------:R-:W-:Y:S01]  /*0690*/  LOP3.LUT R19, R2, 0x80000000, RZ, 0xfc, !PT ;  /* 0x8000000002137812 */ /* 0x000fe200078efcff */
[----:B------:R-:W-:Y:S01]  /*06a0*/  UMOV UR5, URZ ;  /* 0x000000ff00057c82 */ /* 0x000fe20008000000 */
[----:B------:R-:W-:-:S05]  /*06b0*/  UMOV UR4, URZ ;  /* 0x000000ff00047c82 */ /* 0x000fca0008000000 */
.L_x_13:
[----:B0-----:R-:W-:Y:S02]  /*06c0*/  IMAD.U32 R14, RZ, RZ, UR8 ;  /* 0x00000008ff0e7e24 */ /* 0x001fe4000f8e00ff */
[----:B------:R-:W-:-:S05]  /*06d0*/  IMAD.U32 R15, RZ, RZ, UR9 ;  /* 0x00000009ff0f7e24 */ /* 0x000fca000f8e00ff */
[----:B------:R-:W2:Y:S01]  /*06e0*/  LDG.E.CONSTANT R2, desc[UR6][R14.64] ;  /* 0x000000060e027981 */ /* 0x000ea2000c1e9900 */
[----:B------:R-:W-:Y:S02]  /*06f0*/  UIADD3 UR8, UP0, UPT, UR8, 0x4, URZ ;  /* 0x0000000408087890 */ /* 0x000fe4000ff1e0ff */
[----:B------:R-:W-:Y:S02]  /*0700*/  UIADD3 UR4, UPT, UPT, UR4, 0x1, URZ ;  /* 0x0000000104047890 */ /* 0x000fe4000fffe0ff */
[----:B------:R-:W-:Y:S02]  /*0710*/  UIADD3.X UR9, UPT, UPT, URZ, UR9, URZ, UP0, !UPT ;  /* 0x00000009ff097290 */ /* 0x000fe400087fe4ff */
[----:B------:R-:W-:Y:S01]  /*0720*/  UISETP.NE.AND UP0, UPT, UR4, 0x6, UPT ;  /* 0x000000060400788c */ /* 0x000fe2000bf05270 */
[----:B--2---:R-:W-:-:S03]  /*0730*/  IMAD.WIDE.U32 R2, R2, R19, RZ ;  /* 0x0000001302027225 */ /* 0x004fc600078e00ff */
[----:B------:R-:W-:-:S04]  /*0740*/  IADD3 R11, P0, PT, R2, R12, RZ ;  /* 0x0000000c020b7210 */ /* 0x000fc80007f1e0ff */
[----:B------:R-:W-:Y:S01]  /*0750*/  IADD3.X R12, PT, PT, R3, UR5, RZ, P0, !PT ;  /* 0x00000005030c7c10 */ /* 0x000fe200087fe4ff */
[----:B------:R0:W-:Y:S02]  /*0760*/  STL [R0], R11 ;  /* 0x0000000b00007387 */ /* 0x0001e40000100800 */
[----:B0-----:R-:W-:Y:S01]  /*0770*/  VIADD R0, R0, 0x4 ;  /* 0x0000000400007836 */ /* 0x001fe20000000000 */
[----:B------:R-:W-:Y:S06]  /*0780*/  BRA.U UP0, `(.L_x_13) ;  /* 0xfffffffd00cc7547 */ /* 0x000fec000b83ffff */
[----:B------:R-:W-:Y:S01]  /*0790*/  SHF.R.U32.HI R4, RZ, 0x17, R5 ;  /* 0x00000017ff047819 */ /* 0x000fe20000011605 */
[----:B------:R0:W-:Y:S03]  /*07a0*/  STL [R1+0x18], R12 ;  /* 0x0000180c01007387 */ /* 0x0001e60000100800 */
[C---:B------:R-:W-:Y:S02]  /*07b0*/  LOP3.LUT R0, R4.reuse, 0xe0, RZ, 0xc0, !PT ;  /* 0x000000e004007812 */ /* 0x040fe400078ec0ff */
[----:B------:R-:W-:-:S03]  /*07c0*/  LOP3.LUT P0, RZ, R4, 0x1f, RZ, 0xc0, !PT ;  /* 0x0000001f04ff7812 */ /* 0x000fc6000780c0ff */
[----:B------:R-:W-:-:S05]  /*07d0*/  VIADD R0, R0, 0xffffff80 ;  /* 0xffffff8000007836 */ /* 0x000fca0000000000 */
[----:B------:R-:W-:-:S05]  /*07e0*/  SHF.R.U32.HI R0, RZ, 0x5, R0 ;  /* 0x00000005ff007819 */ /* 0x000fca0000011600 */
[----:B------:R-:W-:-:S05]  /*07f0*/  IMAD R11, R0, -0x4, R1 ;  /* 0xfffffffc000b7824 */ /* 0x000fca00078e0201 */
[----:B------:R-:W2:Y:S04]  /*0800*/  LDL R0, [R11+0x18] ;  /* 0x000018000b007983 */ /* 0x000ea80000100800 */
[----:B------:R-:W2:Y:S04]  /*0810*/  LDL R3, [R11+0x14] ;  /* 0x000014000b037983 */ /* 0x000ea80000100800 */
[----:B------:R-:W3:Y:S01]  /*0820*/  @P0 LDL R2, [R11+0x10] ;  /* 0x000010000b020983 */ /* 0x000ee20000100800 */
[----:B------:R-:W-:Y:S01]  /*0830*/  LOP3.LUT R4, R4, 0x1f, RZ, 0xc0, !PT ;  /* 0x0000001f04047812 */ /* 0x000fe200078ec0ff */
[----:B------:R-:W-:Y:S01]  /*0840*/  UMOV UR4, 0x54442d19 ;  /* 0x54442d1900047882 */ /* 0x000fe20000000000 */
[----:B------:R-:W-:-:S02]  /*0850*/  UMOV UR5, 0x3bf921fb ;  /* 0x3bf921fb00057882 */ /* 0x000fc40000000000 */
[-C--:B--2---:R-:W-:Y:S02]  /*0860*/  @P0 SHF.L.W.U32.HI R0, R3, R4.reuse, R0 ;  /* 0x0000000403000219 */ /* 0x084fe40000010e00 */
[----:B---3--:R-:W-:Y:S02]  /*0870*/  @P0 SHF.L.W.U32.HI R3, R2, R4, R3 ;  /* 0x0000000402030219 */ /* 0x008fe40000010e03 */
[----:B------:R-:W-:Y:S02]  /*0880*/  ISETP.GE.AND P0, PT, R5, RZ, PT ;  /* 0x000000ff0500720c */ /* 0x000fe40003f06270 */
[C---:B------:R-:W-:Y:S02]  /*0890*/  SHF.L.W.U32.HI R2, R3.reuse, 0x2, R0 ;  /* 0x0000000203027819 */ /* 0x040fe40000010e00 */
[----:B------:R-:W-:Y:S02]  /*08a0*/  SHF.L.U32 R3, R3, 0x2, RZ ;  /* 0x0000000203037819 */ /* 0x000fe400000006ff */
[----:B------:R-:W-:-:S04]  /*08b0*/  SHF.R.S32.HI R4, RZ, 0x1f, R2 ;  /* 0x0000001fff047819 */ /* 0x000fc80000011402 */
[C---:B------:R-:W-:Y:S02]  /*08c0*/  LOP3.LUT R14, R4.reuse, R3, RZ, 0x3c, !PT ;  /* 0x00000003040e7212 */ /* 0x040fe400078e3cff */
[----:B------:R-:W-:Y:S02]  /*08d0*/  LOP3.LUT R15, R4, R2, RZ, 0x3c, !PT ;  /* 0x00000002040f7212 */ /* 0x000fe400078e3cff */
[----:B------:R-:W-:Y:S02]  /*08e0*/  SHF.R.U32.HI R3, RZ, 0x1e, R0 ;  /* 0x0000001eff037819 */ /* 0x000fe40000011600 */
[C---:B------:R-:W-:Y:S02]  /*08f0*/  LOP3.LUT R4, R2.reuse, R5, RZ, 0x3c, !PT ;  /* 0x0000000502047212 */ /* 0x040fe400078e3cff */
[----:B------:R-:W1:Y:S01]  /*0900*/  I2F.F64.S64 R14, R14 ;  /* 0x0000000e000e7312 */ /* 0x000e620000301c00 */
[----:B------:R-:W-:Y:S02]  /*0910*/  LEA.HI R0, R2, R3, RZ, 0x1 ;  /* 0x0000000302007211 */ /* 0x000fe400078f08ff */
[----:B------:R-:W-:-:S03]  /*0920*/  ISETP.GE.AND P1, PT, R4, RZ, PT ;  /* 0x000000ff0400720c */ /* 0x000fc60003f26270 */
[----:B------:R-:W-:-:S04]  /*0930*/  IMAD.MOV R2, RZ, RZ, -R0 ;  /* 0x000000ffff027224 */ /* 0x000fc800078e0a00 */
[----:B------:R-:W-:Y:S01]  /*0940*/  @!P0 IMAD.MOV.U32 R0, RZ, RZ, R2 ;  /* 0x000000ffff008224 */ /* 0x000fe200078e0002 */
[----:B-1----:R-:W-:-:S10]  /*0950*/  DMUL R20, R14, UR4 ;  /* 0x000000040e147c28 */ /* 0x002fd40008000000 */
[----:B------:R-:W1:Y:S02]  /*0960*/  F2F.F32.F64 R20, R20 ;  /* 0x0000001400147310 */ /* 0x000e640000301000 */
[----:B01----:R-:W-:-:S07]  /*0970*/  FSEL R2, -R20, R20, !P1 ;  /* 0x0000001414027208 */ /* 0x003fce0004800100 */
.L_x_12:
[----:B------:R-:W-:Y:S05]  /*0980*/  BSYNC.RECONVERGENT B0 ;  /* 0x0000000000007941 */ /* 0x000fea0003800200 */
.L_x_11:
[----:B------:R-:W-:Y:S02]  /*0990*/  IMAD.MOV.U32 R11, RZ, RZ, 0x37cbac00 ;  /* 0x37cbac00ff0b7424 */ /* 0x000fe400078e00ff */
[----:B------:R-:W-:Y:S01]  /*09a0*/  FMUL R3, R2, R2 ;  /* 0x0000000202037220 */ /* 0x000fe20000400000 */
[----:B------:R-:W-:Y:S01]  /*09b0*/  LOP3.LUT R12, R0, 0x1, RZ, 0xc0, !PT ;  /* 0x00000001000c7812 */ /* 0x000fe200078ec0ff */
[----:B------:R-:W-:Y:S01]  /*09c0*/  IMAD.MOV.U32 R16, RZ, RZ, 0x3c0885e4 ;  /* 0x3c0885e4ff107424 */ /* 0x000fe200078e00ff */
[----:B------:R-:W-:Y:S01]  /*09d0*/  BSSY.RECONVERGENT B0, `(.L_x_14) ;  /* 0x0000048000007945 */ /* 0x000fe20003800200 */
[----:B------:R-:W-:Y:S01]  /*09e0*/  FFMA R4, R3, R11, -0.0013887860113754868507 ;  /* 0xbab607ed03047423 */ /* 0x000fe2000000000b */
[----:B------:R-:W-:Y:S01]  /*09f0*/  ISETP.NE.U32.AND P0, PT, R12, 0x1, PT ;  /* 0x000000010c00780c */ /* 0x000fe20003f05070 */
[----:B------:R-:W-:Y:S02]  /*0a00*/  VIADD R0, R0, 0x1 ;  /* 0x0000000100007836 */ /* 0x000fe40000000000 */
[----:B------:R-:W-:Y:S01]  /*0a10*/  IMAD.MOV.U32 R12, RZ, RZ, 0x3e2aaaa8 ;  /* 0x3e2aaaa8ff0c7424 */ /* 0x000fe200078e00ff */
[----:B------:R-:W-:-:S02]  /*0a20*/  FSEL R4, R4, -0.00019574658654164522886, P0 ;  /* 0xb94d415304047808 */ /* 0x000fc40000000000 */
[----:B------:R-:W-:Y:S02]  /*0a30*/  FSEL R14, R16, 0.041666727513074874878, !P0 ;  /* 0x3d2aaabb100e7808 */ /* 0x000fe40004000000 */
[----:B------:R-:W-:Y:S02]  /*0a40*/  LOP3.LUT P1, RZ, R0, 0x2, RZ, 0xc0, !PT ;  /* 0x0000000200ff7812 */ /* 0x000fe4000782c0ff */
[----:B------:R-:W-:Y:S01]  /*0a50*/  FSEL R0, R2, 1, !P0 ;  /* 0x3f80000002007808 */ /* 0x000fe20004000000 */
[----:B------:R-:W-:Y:S01]  /*0a60*/  FFMA R4, R3, R4, R14 ;  /* 0x0000000403047223 */ /* 0x000fe2000000000e */
[----:B------:R-:W-:Y:S02]  /*0a70*/  FSEL R19, -R12, -0.4999999701976776123, !P0 ;  /* 0xbeffffff0c137808 */ /* 0x000fe40004000100 */
[----:B------:R-:W-:Y:S01]  /*0a80*/  FSETP.GE.AND P0, PT, |R5|, 105615, PT ;  /* 0x47ce47800500780b */ /* 0x000fe20003f06200 */
[C---:B------:R-:W-:Y:S02]  /*0a90*/  FFMA R15, R3.reuse, R0, RZ ;  /* 0x00000000030f7223 */ /* 0x040fe400000000ff */
[----:B------:R-:W-:-:S04]  /*0aa0*/  FFMA R4, R3, R4, R19 ;  /* 0x0000000403047223 */ /* 0x000fc80000000013 */
[----:B------:R-:W-:-:S04]  /*0ab0*/  FFMA R20, R15, R4, R0 ;  /* 0x000000040f147223 */ /* 0x000fc80000000000 */
[----:B------:R-:W-:Y:S02]  /*0ac0*/  @P1 FADD R20, RZ, -R20 ;  /* 0x80000014ff141221 */ /* 0x000fe40000000000 */
[----:B------:R-:W-:Y:S05]  /*0ad0*/  @!P0 BRA `(.L_x_15) ;  /* 0x0000000000dc8947 */ /* 0x000fea0003800000 */
[----:B------:R-:W-:-:S13]  /*0ae0*/  FSETP.NEU.AND P0, PT, |R5|, +INF , PT ;  /* 0x7f8000000500780b */ /* 0x000fda0003f0d200 */
[----:B------:R-:W-:Y:S01]  /*0af0*/  @!P0 FMUL R18, RZ, R5 ;  /* 0x00000005ff128220 */ /* 0x000fe20000400000 */
[----:B------:R-:W-:Y:S01]  /*0b00*/  @!P0 IMAD.MOV.U32 R17, RZ, RZ, RZ ;  /* 0x000000ffff118224 */ /* 0x000fe200078e00ff */
[----:B------:R-:W-:Y:S06]  /*0b10*/  @!P0 BRA `(.L_x_15) ;  /* 0x0000000000cc8947 */ /* 0x000fec0003800000 */
[----:B------:R-:W-:Y:S01]  /*0b20*/  SHF.L.U32 R2, R5, 0x8, RZ ;  /* 0x0000000805027819 */ /* 0x000fe200000006ff */
[----:B------:R-:W-:Y:S01]  /*0b30*/  IMAD.MOV.U32 R14, RZ, RZ, RZ ;  /* 0x000000ffff0e7224 */ /* 0x000fe200078e00ff */
[----:B------:R-:W0:Y:S01]  /*0b40*/  LDCU.64 UR8, c[0x4][URZ] ;  /* 0x01000000ff0877ac */ /* 0x000e220008000a00 */
[----:B------:R-:W-:Y:S01]  /*0b50*/  IMAD.MOV.U32 R0, RZ, RZ, R1 ;  /* 0x000000ffff007224 */ /* 0x000fe200078e0001 */
[----:B------:R-:W-:Y:S01]  /*0b60*/  LOP3.LUT R17, R2, 0x80000000, RZ, 0xfc, !PT ;  /* 0x8000000002117812 */ /* 0x000fe200078efcff */
[----:B------:R-:W-:Y:S01]  /*0b70*/  UMOV UR5, URZ ;  /* 0x000000ff00057c82 */ /* 0x000fe20008000000 */
[----:B------:R-:W-:-:S05]  /*0b80*/  UMOV UR4, URZ ;  /* 0x000000ff00047c82 */ /* 0x000fca0008000000 */
.L_x_16:
        /* <DEDUP_REMOVED lines=25> */
[----:B------:R-:W-:Y:S01]  /*0d20*/  UMOV UR5, 0x3bf921fb ;  /* 0x3bf921fb00057882 */ /* 0x000fe20000000000 */
[----:B------:R-:W-:-:S02]  /*0d30*/  ISETP.GE.AND P1, PT, R5, RZ, PT ;  /* 0x000000ff0500720c */ /* 0x000fc40003f26270 */
[-C--:B--2---:R-:W-:Y:S02]  /*0d40*/  @P0 SHF.L.W.U32.HI R0, R3, R4.reuse, R0 ;  /* 0x0000000403000219 */ /* 0x084fe40000010e00 */
[----:B---3--:R-:W-:Y:S02]  /*0d50*/  @P0 SHF.L.W.U32.HI R3, R2, R4, R3 ;  /* 0x0000000402030219 */ /* 0x008fe40000010e03 */
[--C-:B------:R-:W-:Y:S02]  /*0d60*/  SHF.R.U32.HI R17, RZ, 0x1e, R0.reuse ;  /* 0x0000001eff117819 */ /* 0x100fe40000011600 */
[C---:B------:R-:W-:Y:S01]  /*0d70*/  SHF.L.W.U32.HI R2, R3.reuse, 0x2, R0 ;  /* 0x0000000203027819 */ /* 0x040fe20000010e00 */
[----:B------:R-:W-:-:S03]  /*0d80*/  IMAD.SHL.U32 R3, R3, 0x4, RZ ;  /* 0x0000000403037824 */ /* 0x000fc600078e00ff */
[----:B------:R-:W-:Y:S02]  /*0d90*/  SHF.R.S32.HI R4, RZ, 0x1f, R2 ;  /* 0x0000001fff047819 */ /* 0x000fe40000011402 */
[----:B------:R-:W-:Y:S02]  /*0da0*/  LEA.HI R17, R2, R17, RZ, 0x1 ;  /* 0x0000001102117211 */ /* 0x000fe400078f08ff */
[C---:B------:R-:W-:Y:S02]  /*0db0*/  LOP3.LUT R18, R4.reuse, R3, RZ, 0x3c, !PT ;  /* 0x0000000304127212 */ /* 0x040fe400078e3cff */
[----:B------:R-:W-:Y:S02]  /*0dc0*/  LOP3.LUT R19, R4, R2, RZ, 0x3c, !PT ;  /* 0x0000000204137212 */ /* 0x000fe400078e3cff */
[----:B------:R-:W-:Y:S02]  /*0dd0*/  LOP3.LUT R5, R2, R5, RZ, 0x3c, !PT ;  /* 0x0000000502057212 */ /* 0x000fe400078e3cff */
[----:B------:R-:W-:-:S02]  /*0de0*/  IADD3 R0, PT, PT, -R17, RZ, RZ ;  /* 0x000000ff11007210 */ /* 0x000fc40007ffe1ff */
[----:B------:R-:W0:Y:S01]  /*0df0*/  I2F.F64.S64 R18, R18 ;  /* 0x0000001200127312 */ /* 0x000e220000301c00 */
[----:B------:R-:W-:Y:S02]  /*0e00*/  ISETP.GE.AND P0, PT, R5, RZ, PT ;  /* 0x000000ff0500720c */ /* 0x000fe40003f06270 */
[----:B------:R-:W-:Y:S01]  /*0e10*/  @!P1 IMAD.MOV.U32 R17, RZ, RZ, R0 ;  /* 0x000000ffff119224 */ /* 0x000fe200078e0000 */
[----:B0-----:R-:W-:-:S10]  /*0e20*/  DMUL R14, R18, UR4 ;  /* 0x00000004120e7c28 */ /* 0x001fd40008000000 */
[----:B------:R-:W0:Y:S02]  /*0e30*/  F2F.F32.F64 R14, R14 ;  /* 0x0000000e000e7310 */ /* 0x000e240000301000 */
[----:B0-----:R-:W-:-:S07]  /*0e40*/  FSEL R18, -R14, R14, !P0 ;  /* 0x0000000e0e127208 */ /* 0x001fce0004000100 */
.L_x_15:
[----:B------:R-:W-:Y:S05]  /*0e50*/  BSYNC.RECONVERGENT B0 ;  /* 0x0000000000007941 */ /* 0x000fea0003800200 */
.L_x_14:
[----:B------:R-:W-:Y:S01]  /*0e60*/  FMUL R13, R13, -UR10 ;  /* 0x8000000a0d0d7c20 */ /* 0x000fe20008400000 */
[----:B------:R-:W-:Y:S01]  /*0e70*/  FMUL R2, R18, R18 ;  /* 0x0000001212027220 */ /* 0x000fe20000400000 */
[----:B------:R-:W-:Y:S01]  /*0e80*/  LOP3.LUT R3, R17, 0x1, RZ, 0xc0, !PT ;  /* 0x0000000111037812 */ /* 0x000fe200078ec0ff */
[----:B------:R-:W-:Y:S02]  /*0e90*/  IMAD.MOV.U32 R14, RZ, RZ, 0x3d2aaabb ;  /* 0x3d2aaabbff0e7424 */ /* 0x000fe400078e00ff */
[----:B------:R-:W-:Y:S01]  /*0ea0*/  FMUL R4, R13, 0.63661974668502807617 ;  /* 0x3f22f9830d047820 */ /* 0x000fe20000400000 */
[----:B------:R-:W-:Y:S01]  /*0eb0*/  FFMA R0, R2, R11, -0.0013887860113754868507 ;  /* 0xbab607ed02007423 */ /* 0x000fe2000000000b */
[----:B------:R-:W-:Y:S01]  /*0ec0*/  ISETP.NE.U32.AND P0, PT, R3, 0x1, PT ;  /* 0x000000010300780c */ /* 0x000fe20003f05070 */
[----:B------:R-:W-:Y:S01]  /*0ed0*/  IMAD.MOV.U32 R15, RZ, RZ, 0x3effffff ;  /* 0x3effffffff0f7424 */ /* 0x000fe200078e00ff */
[----:B------:R-:W-:Y:S01]  /*0ee0*/  LOP3.LUT P1, RZ, R17, 0x2, RZ, 0xc0, !PT ;  /* 0x0000000211ff7812 */ /* 0x000fe2000782c0ff */
[----:B------:R-:W-:Y:S01]  /*0ef0*/  BSSY.RECONVERGENT B0, `(.L_x_17) ;  /* 0x000004e000007945 */ /* 0x000fe20003800200 */
[----:B------:R-:W0:Y:S01]  /*0f00*/  F2I.NTZ R4, R4 ;  /* 0x0000000400047305 */ /* 0x000e220000203100 */
[----:B------:R-:W-:-:S02]  /*0f10*/  FSEL R3, R0, -0.00019574658654164522886, !P0 ;  /* 0xb94d415300037808 */ /* 0x000fc40004000000 */
[----:B------:R-:W-:Y:S02]  /*0f20*/  FSEL R5, R14, 0.0083327032625675201416, !P0 ;  /* 0x3c0885e40e057808 */ /* 0x000fe40004000000 */
[----:B------:R-:W-:Y:S02]  /*0f30*/  FSEL R22, -R15, -0.16666662693023681641, !P0 ;  /* 0xbe2aaaa80f167808 */ /* 0x000fe40004000100 */
[----:B------:R-:W-:Y:S01]  /*0f40*/  FSEL R0, R18, 1, P0 ;  /* 0x3f80000012007808 */ /* 0x000fe20000000000 */
[----:B------:R-:W-:Y:S01]  /*0f50*/  FFMA R3, R2, R3, R5 ;  /* 0x0000000302037223 */ /* 0x000fe20000000005 */
[----:B------:R-:W-:-:S03]  /*0f60*/  FSETP.GE.AND P0, PT, |R13|, 105615, PT ;  /* 0x47ce47800d00780b */ /* 0x000fc60003f06200 */
[C---:B------:R-:W-:Y:S01]  /*0f70*/  FFMA R22, R2.reuse, R3, R22 ;  /* 0x0000000302167223 */ /* 0x040fe20000000016 */
[----:B------:R-:W-:Y:S01]  /*0f80*/  FFMA R3, R2, R0, RZ ;  /* 0x0000000002037223 */ /* 0x000fe200000000ff */
[----:B0-----:R-:W-:-:S03]  /*0f90*/  I2FP.F32.S32 R2, R4 ;  /* 0x0000000400027245 */ /* 0x001fc60000201400 */
[----:B------:R-:W-:Y:S02]  /*0fa0*/  FFMA R0, R3, R22, R0 ;  /* 0x0000001603007223 */ /* 0x000fe40000000000 */
[C---:B------:R-:W-:Y:S02]  /*0fb0*/  FFMA R3, R2.reuse, -1.5707962512969970703, R13 ;  /* 0xbfc90fda02037823 */ /* 0x040fe4000000000d */
[----:B------:R-:W-:Y:S02]  /*0fc0*/  @P1 FADD R0, RZ, -R0 ;  /* 0x80000000ff001221 */ /* 0x000fe40000000000 */
[----:B------:R-:W-:Y:S02]  /*0fd0*/  FFMA R17, R2, -7.5497894158615963534e-08, R3 ;  /* 0xb3a2216802117823 */ /* 0x000fe40000000003 */
[-C--:B-----5:R-:W-:Y:S01]  /*0fe0*/  FMUL R3, R9, R0.reuse ;  /* 0x0000000009037220 */ /* 0x0a0fe20000400000 */
[----:B------:R-:W-:Y:S01]  /*0ff0*/  FMUL R0, R8, R0 ;  /* 0x0000000008007220 */ /* 0x000fe20000400000 */
[----:B------:R-:W-:-:S02]  /*1000*/  FFMA R17, R2, -5.3903029534742383927e-15, R17 ;  /* 0xa7c234c502117823 */ /* 0x000fc40000000011 */
[-C--:B------:R-:W-:Y:S01]  /*1010*/  FFMA R8, R8, R20.reuse, -R3 ;  /* 0x0000001408087223 */ /* 0x080fe20000000803 */
[----:B------:R-:W-:Y:S01]  /*1020*/  FFMA R9, R9, R20, R0 ;  /* 0x0000001409097223 */ /* 0x000fe20000000000 */
[----:B------:R-:W-:Y:S02]  /*1030*/  IMAD.MOV.U32 R20, RZ, RZ, R4 ;  /* 0x000000ffff147224 */ /* 0x000fe400078e0004 */
[----:B------:R-:W-:Y:S01]  /*1040*/  IMAD.MOV.U32 R0, RZ, RZ, R17 ;  /* 0x000000ffff007224 */ /* 0x000fe200078e0011 */
[----:B------:R-:W-:Y:S06]  /*1050*/  @!P0 BRA `(.L_x_18) ;  /* 0x0000000000dc8947 */ /* 0x000fec0003800000 */
[----:B------:R-:W-:-:S13]  /*1060*/  FSETP.NEU.AND P0, PT, |R13|, +INF , PT ;  /* 0x7f8000000d00780b */ /* 0x000fda0003f0d200 */
[----:B------:R-:W-:Y:S01]  /*1070*/  @!P0 FMUL R0, RZ, R13 ;  /* 0x0000000dff008220 */ /* 0x000fe20000400000 */
[----:B------:R-:W-:Y:S01]  /*1080*/  @!P0 IMAD.MOV.U32 R4, RZ, RZ, RZ ;  /* 0x000000ffff048224 */ /* 0x000fe200078e00ff */
[----:B------:R-:W-:Y:S06]  /*1090*/  @!P0 BRA `(.L_x_18) ;  /* 0x0000000000cc8947 */ /* 0x000fec0003800000 */
[----:B------:R-:W-:Y:S01]  /*10a0*/  IMAD.SHL.U32 R2, R13, 0x100, RZ ;  /* 0x000001000d027824 */ /* 0x000fe200078e00ff */
[----:B------:R-:W-:Y:S01]  /*10b0*/  MOV R18, RZ ;  /* 0x000000ff00127202 */ /* 0x000fe20000000f00 */
[----:B------:R-:W-:Y:S01]  /*10c0*/  IMAD.MOV.U32 R0, RZ, RZ, R1 ;  /* 0x000000ffff007224 */ /* 0x000fe200078e0001 */
[----:B------:R-:W0:Y:S02]  /*10d0*/  LDCU.64 UR8, c[0x4][URZ] ;  /* 0x01000000ff0877ac */ /* 0x000e240008000a00 */
[----:B------:R-:W-:Y:S01]  /*10e0*/  LOP3.LUT R21, R2, 0x80000000, RZ, 0xfc, !PT ;  /* 0x8000000002157812 */ /* 0x000fe200078efcff */
[----:B------:R-:W-:Y:S01]  /*10f0*/  UMOV UR5, URZ ;  /* 0x000000ff00057c82 */ /* 0x000fe20008000000 */
[----:B------:R-:W-:-:S05]  /*1100*/  UMOV UR4, URZ ;  /* 0x000000ff00047c82 */ /* 0x000fca0008000000 */
.L_x_19:
        /* <DEDUP_REMOVED lines=29> */
[C---:B------:R-:W-:Y:S01]  /*12e0*/  SHF.L.W.U32.HI R4, R3.reuse, 0x2, R0 ;  /* 0x0000000203047819 */ /* 0x040fe20000010e00 */
[----:B------:R-:W-:-:S03]  /*12f0*/  IMAD.SHL.U32 R3, R3, 0x4, RZ ;  /* 0x0000000403037824 */ /* 0x000fc600078e00ff */
[----:B------:R-:W-:-:S04]  /*1300*/  SHF.R.S32.HI R5, RZ, 0x1f, R4 ;  /* 0x0000001fff057819 */ /* 0x000fc80000011404 */
[C---:B------:R-:W-:Y:S02]  /*1310*/  LOP3.LUT R2, R5.reuse, R3, RZ, 0x3c, !PT ;  /* 0x0000000305027212 */ /* 0x040fe400078e3cff */
[----:B------:R-:W-:Y:S02]  /*1320*/  LOP3.LUT R3, R5, R4, RZ, 0x3c, !PT ;  /* 0x0000000405037212 */ /* 0x000fe400078e3cff */
[----:B------:R-:W-:Y:S02]  /*1330*/  SHF.R.U32.HI R5, RZ, 0x1e, R0 ;  /* 0x0000001eff057819 */ /* 0x000fe40000011600 */
[C---:B------:R-:W-:Y:S02]  /*1340*/  LOP3.LUT R0, R4.reuse, R13, RZ, 0x3c, !PT ;  /* 0x0000000d04007212 */ /* 0x040fe400078e3cff */
[----:B------:R-:W0:Y:S01]  /*1350*/  I2F.F64.S64 R2, R2 ;  /* 0x0000000200027312 */ /* 0x000e220000301c00 */
[----:B------:R-:W-:Y:S02]  /*1360*/  LEA.HI R4, R4, R5, RZ, 0x1 ;  /* 0x0000000504047211 */ /* 0x000fe400078f08ff */
[----:B------:R-:W-:-:S02]  /*1370*/  ISETP.GE.AND P1, PT, R0, RZ, PT ;  /* 0x000000ff0000720c */ /* 0x000fc40003f26270 */
[----:B------:R-:W-:-:S05]  /*1380*/  IADD3 R0, PT, PT, -R4, RZ, RZ ;  /* 0x000000ff04007210 */ /* 0x000fca0007ffe1ff */
[----:B------:R-:W-:Y:S01]  /*1390*/  @!P0 IMAD.MOV.U32 R4, RZ, RZ, R0 ;  /* 0x000000ffff048224 */ /* 0x000fe200078e0000 */
[----:B0-----:R-:W-:-:S10]  /*13a0*/  DMUL R18, R2, UR4 ;  /* 0x0000000402127c28 */ /* 0x001fd40008000000 */
[----:B------:R-:W0:Y:S02]  /*13b0*/  F2F.F32.F64 R18, R18 ;  /* 0x0000001200127310 */ /* 0x000e240000301000 */
[----:B0-----:R-:W-:-:S07]  /*13c0*/  FSEL R0, -R18, R18, !P1 ;  /* 0x0000001212007208 */ /* 0x001fce0004800100 */
.L_x_18:
[----:B------:R-:W-:Y:S05]  /*13d0*/  BSYNC.RECONVERGENT B0 ;  /* 0x0000000000007941 */ /* 0x000fea0003800200 */
.L_x_17:
[----:B------:R-:W-:Y:S01]  /*13e0*/  LOP3.LUT R3, R4, 0x1, RZ, 0xc0, !PT ;  /* 0x0000000104037812 */ /* 0x000fe200078ec0ff */
[----:B------:R-:W-:Y:S01]  /*13f0*/  FMUL R2, R0, R0 ;  /* 0x0000000000027220 */ /* 0x000fe20000400000 */
[----:B------:R-:W-:Y:S01]  /*1400*/  VIADD R4, R4, 0x1 ;  /* 0x0000000104047836 */ /* 0x000fe20000000000 */
[----:B------:R-:W-:Y:S01]  /*1410*/  BSSY.RECONVERGENT B0, `(.L_x_20) ;  /* 0x0000046000007945 */ /* 0x000fe20003800200 */
[----:B------:R-:W-:Y:S01]  /*1420*/  ISETP.NE.U32.AND P0, PT, R3, 0x1, PT ;  /* 0x000000010300780c */ /* 0x000fe20003f05070 */
[----:B------:R-:W-:Y:S02]  /*1430*/  FFMA R3, R2, R11, -0.0013887860113754868507 ;  /* 0xbab607ed02037423 */ /* 0x000fe4000000000b */
[----:B------:R-:W-:Y:S02]  /*1440*/  LOP3.LUT P1, RZ, R4, 0x2, RZ, 0xc0, !PT ;  /* 0x0000000204ff7812 */ /* 0x000fe4000782c0ff */
[----:B------:R-:W-:Y:S02]  /*1450*/  FSEL R5, R16, 0.041666727513074874878, !P0 ;  /* 0x3d2aaabb10057808 */ /* 0x000fe40004000000 */
[----:B------:R-:W-:-:S02]  /*1460*/  FSEL R3, R3, -0.00019574658654164522886, P0 ;  /* 0xb94d415303037808 */ /* 0x000fc40000000000 */
[----:B------:R-:W-:Y:S02]  /*1470*/  FSEL R0, R0, 1, !P0 ;  /* 0x3f80000000007808 */ /* 0x000fe40004000000 */
[----:B------:R-:W-:Y:S01]  /*1480*/  FSEL R12, -R12, -0.4999999701976776123, !P0 ;  /* 0xbeffffff0c0c7808 */ /* 0x000fe20004000100 */
[C---:B------:R-:W-:Y:S01]  /*1490*/  FFMA R3, R2.reuse, R3, R5 ;  /* 0x0000000302037223 */ /* 0x040fe20000000005 */
        /* <DEDUP_REMOVED lines=17> */
.L_x_22:
[----:B0-----:R-:W-:Y:S01]  /*15b0*/  MOV R16, UR8 ;  /* 0x0000000800107c02 */ /* 0x001fe20008000f00 */
        /* <DEDUP_REMOVED lines=27> */
[----:B---3--:R-:W-:-:S04]  /*1770*/  @P0 SHF.L.W.U32.HI R3, R2, R4, R3 ;  /* 0x0000000402030219 */ /* 0x008fc80000010e03 */
[C---:B------:R-:W-:Y:S01]  /*1780*/  SHF.L.W.U32.HI R2, R3.reuse, 0x2, R0 ;  /* 0x0000000203027819 */ /* 0x040fe20000010e00 */
[----:B------:R-:W-:-:S03]  /*1790*/  IMAD.SHL.U32 R3, R3, 0x4, RZ ;  /* 0x0000000403037824 */ /* 0x000fc600078e00ff */
[----:B------:R-:W-:Y:S02]  /*17a0*/  SHF.R.S32.HI R4, RZ, 0x1f, R2 ;  /* 0x0000001fff047819 */ /* 0x000fe40000011402 */
[----:B------:R-:W-:Y:S02]  /*17b0*/  LOP3.LUT R13, R2, R13, RZ, 0x3c, !PT ;  /* 0x0000000d020d7212 */ /* 0x000fe400078e3cff */
[C---:B------:R-:W-:Y:S02]  /*17c0*/  LOP3.LUT R16, R4.reuse, R3, RZ, 0x3c, !PT ;  /* 0x0000000304107212 */ /* 0x040fe400078e3cff */
[----:B------:R-:W-:Y:S02]  /*17d0*/  LOP3.LUT R17, R4, R2, RZ, 0x3c, !PT ;  /* 0x0000000204117212 */ /* 0x000fe400078e3cff */
[----:B------:R-:W-:Y:S02]  /*17e0*/  SHF.R.U32.HI R3, RZ, 0x1e, R0 ;  /* 0x0000001eff037819 */ /* 0x000fe40000011600 */
[----:B------:R-:W-:-:S02]  /*17f0*/  ISETP.GE.AND P0, PT, R13, RZ, PT ;  /* 0x000000ff0d00720c */ /* 0x000fc40003f06270 */
[----:B------:R-:W1:Y:S01]  /*1800*/  I2F.F64.S64 R16, R16 ;  /* 0x0000001000107312 */ /* 0x000e620000301c00 */
[----:B------:R-:W-:-:S05]  /*1810*/  LEA.HI R20, R2, R3, RZ, 0x1 ;  /* 0x0000000302147211 */ /* 0x000fca00078f08ff */
[----:B------:R-:W-:-:S04]  /*1820*/  IMAD.MOV R0, RZ, RZ, -R20 ;  /* 0x000000ffff007224 */ /* 0x000fc800078e0a14 */
[----:B------:R-:W-:Y:S01]  /*1830*/  @!P1 IMAD.MOV.U32 R20, RZ, RZ, R0 ;  /* 0x000000ffff149224 */ /* 0x000fe200078e0000 */
[----:B-1----:R-:W-:-:S10]  /*1840*/  DMUL R18, R16, UR4 ;  /* 0x0000000410127c28 */ /* 0x002fd40008000000 */
[----:B------:R-:W1:Y:S02]  /*1850*/  F2F.F32.F64 R18, R18 ;  /* 0x0000001200127310 */ /* 0x000e640000301000 */
[----:B01----:R-:W-:-:S07]  /*1860*/  FSEL R17, -R18, R18, !P0 ;  /* 0x0000001212117208 */ /* 0x003fce0004000100 */
.L_x_21:
[----:B------:R-:W-:Y:S05]  /*1870*/  BSYNC.RECONVERGENT B0 ;  /* 0x0000000000007941 */ /* 0x000fea0003800200 */
.L_x_20:
[----:B------:R-:W-:Y:S01]  /*1880*/  FMUL R4, R17, R17 ;  /* 0x0000001111047220 */ /* 0x000fe20000400000 */
[C---:B------:R-:W-:Y:S01]  /*1890*/  LOP3.LUT R0, R20.reuse, 0x1, RZ, 0xc0, !PT ;  /* 0x0000000114007812 */ /* 0x040fe200078ec0ff */
[----:B------:R-:W0:Y:S01]  /*18a0*/  LDC.64 R2, c[0x0][0x388] ;  /* 0x0000e200ff027b82 */ /* 0x000e220000000a00 */
[----:B------:R-:W-:Y:S01]  /*18b0*/  LOP3.LUT P1, RZ, R20, 0x2, RZ, 0xc0, !PT ;  /* 0x0000000214ff7812 */ /* 0x000fe2000782c0ff */
[----:B------:R-:W-:Y:S01]  /*18c0*/  FFMA R11, R4, R11, -0.0013887860113754868507 ;  /* 0xbab607ed040b7423 */ /* 0x000fe2000000000b */
[----:B------:R-:W-:-:S04]  /*18d0*/  ISETP.NE.U32.AND P0, PT, R0, 0x1, PT ;  /* 0x000000010000780c */ /* 0x000fc80003f05070 */
[----:B------:R-:W-:Y:S02]  /*18e0*/  FSEL R13, R14, 0.0083327032625675201416, !P0 ;  /* 0x3c0885e40e0d7808 */ /* 0x000fe40004000000 */
[----:B------:R-:W-:Y:S02]  /*18f0*/  FSEL R11, R11, -0.00019574658654164522886, !P0 ;  /* 0xb94d41530b0b7808 */ /* 0x000fe40004000000 */
[----:B------:R-:W-:Y:S02]  /*1900*/  FSEL R12, -R15, -0.16666662693023681641, !P0 ;  /* 0xbe2aaaa80f0c7808 */ /* 0x000fe40004000100 */
[----:B------:R-:W-:Y:S01]  /*1910*/  FSEL R0, R17, 1, P0 ;  /* 0x3f80000011007808 */ /* 0x000fe20000000000 */
[----:B------:R-:W-:-:S04]  /*1920*/  FFMA R11, R4, R11, R13 ;  /* 0x0000000b040b7223 */ /* 0x000fc8000000000d */
[C---:B------:R-:W-:Y:S01]  /*1930*/  FFMA R12, R4.reuse, R11, R12 ;  /* 0x0000000b040c7223 */ /* 0x040fe2000000000c */
[----:B------:R-:W-:-:S04]  /*1940*/  FFMA R11, R4, R0, RZ ;  /* 0x00000000040b7223 */ /* 0x000fc800000000ff */
[----:B------:R-:W-:Y:S01]  /*1950*/  FFMA R0, R11, R12, R0 ;  /* 0x0000000c0b007223 */ /* 0x000fe20000000000 */
[----:B------:R-:W-:Y:S01]  /*1960*/  FMUL R11, R7, R5 ;  /* 0x00000005070b7220 */ /* 0x000fe20000400000 */
[----:B0-----:R-:W-:-:S04]  /*1970*/  IMAD.WIDE.U32 R2, R10, 0x8, R2 ;  /* 0x000000080a027825 */ /* 0x001fc800078e0002 */
[----:B------:R-:W-:-:S04]  /*1980*/  @P1 FADD R0, RZ, -R0 ;  /* 0x80000000ff001221 */ /* 0x000fc80000000000 */
[-C--:B------:R-:W-:Y:S01]  /*1990*/  FMUL R4, R7, R0.reuse ;  /* 0x0000000007047220 */ /* 0x080fe20000400000 */
[----:B------:R-:W-:-:S03]  /*19a0*/  FFMA R0, R6, R0, -R11 ;  /* 0x0000000006007223 */ /* 0x000fc6000000080b */
[----:B------:R-:W-:Y:S01]  /*19b0*/  FFMA R5, R6, R5, R4 ;  /* 0x0000000506057223 */ /* 0x000fe20000000004 */
[----:B------:R-:W-:-:S03]  /*19c0*/  FADD R9, R9, R0 ;  /* 0x0000000009097221 */ /* 0x000fc60000000000 */
[----:B------:R-:W-:-:S05]  /*19d0*/  FADD R8, R8, R5 ;  /* 0x0000000508087221 */ /* 0x000fca0000000000 */
[----:B------:R-:W-:Y:S01]  /*19e0*/  STG.E.64 desc[UR6][R2.64], R8 ;  /* 0x0000000802007986 */ /* 0x000fe2000c101b06 */
[----:B------:R-:W-:Y:S05]  /*19f0*/  EXIT ;  /* 0x000000000000794d */ /* 0x000fea0003800000 */
        .weak           $__internal_0_$__cuda_sm20_sqrt_rn_f32_slowpath
        .type           $__internal_0_$__cuda_sm20_sqrt_rn_f32_slowpath,@function
        .size           $__internal_0_$__cuda_sm20_sqrt_rn_f32_slowpath,($__internal_1_$__cuda_sm3x_div_rn_noftz_f32_slowpath - $__internal_0_$__cuda_sm20_sqrt_rn_f32_slowpath)
$__internal_0_$__cuda_sm20_sqrt_rn_f32_slowpath:
[----:B------:R-:W-:-:S13]  /*1a00*/  LOP3.LUT P0, RZ, R0, 0x7fffffff, RZ, 0xc0, !PT ;  /* 0x7fffffff00ff7812 */ /* 0x000fda000780c0ff */
[----:B------:R-:W-:Y:S01]  /*1a10*/  @!P0 MOV R4, R0 ;  /* 0x0000000000048202 */ /* 0x000fe20000000f00 */
[----:B------:R-:W-:Y:S06]  /*1a20*/  @!P0 BRA `(.L_x_23) ;  /* 0x0000000000408947 */ /* 0x000fec0003800000 */
[----:B------:R-:W-:-:S13]  /*1a30*/  FSETP.GEU.FTZ.AND P0, PT, R0, RZ, PT ;  /* 0x000000ff0000720b */ /* 0x000fda0003f1e000 */
[----:B------:R-:W-:Y:S01]  /*1a40*/  @!P0 IMAD.MOV.U32 R4, RZ, RZ, 0x7fffffff ;  /* 0x7fffffffff048424 */ /* 0x000fe200078e00ff */
[----:B------:R-:W-:Y:S06]  /*1a50*/  @!P0 BRA `(.L_x_23) ;  /* 0x0000000000348947 */ /* 0x000fec0003800000 */
[----:B------:R-:W-:-:S13]  /*1a60*/  FSETP.GTU.FTZ.AND P0, PT, |R0|, +INF , PT ;  /* 0x7f8000000000780b */ /* 0x000fda0003f1c200 */
[----:B------:R-:W-:Y:S01]  /*1a70*/  @P0 FADD.FTZ R4, R0, 1 ;  /* 0x3f80000000040421 */ /* 0x000fe20000010000 */
[----:B------:R-:W-:Y:S06]  /*1a80*/  @P0 BRA `(.L_x_23) ;  /* 0x0000000000280947 */ /* 0x000fec0003800000 */
[----:B------:R-:W-:-:S13]  /*1a90*/  FSETP.NEU.FTZ.AND P0, PT, |R0|, +INF , PT ;  /* 0x7f8000000000780b */ /* 0x000fda0003f1d200 */
[----:B------:R-:W-:-:S04]  /*1aa0*/  @P0 FFMA R5, R0, 1.84467440737095516160e+19, RZ ;  /* 0x5f80000000050823 */ /* 0x000fc800000000ff */
[----:B------:R-:W0:Y:S02]  /*1ab0*/  @P0 MUFU.RSQ R4, R5 ;  /* 0x0000000500040308 */ /* 0x000e240000001400 */
[----:B0-----:R-:W-:Y:S01]  /*1ac0*/  @P0 FMUL.FTZ R6, R5, R4 ;  /* 0x0000000405060220 */ /* 0x001fe20000410000 */
[----:B------:R-:W-:Y:S01]  /*1ad0*/  @P0 FMUL.FTZ R8, R4, 0.5 ;  /* 0x3f00000004080820 */ /* 0x000fe20000410000 */
[----:B------:R-:W-:Y:S02]  /*1ae0*/  @!P0 IMAD.MOV.U32 R4, RZ, RZ, R0 ;  /* 0x000000ffff048224 */ /* 0x000fe400078e0000 */
[----:B------:R-:W-:-:S04]  /*1af0*/  @P0 FADD.FTZ R7, -R6, -RZ ;  /* 0x800000ff06070221 */ /* 0x000fc80000010100 */
[----:B------:R-:W-:-:S04]  /*1b00*/  @P0 FFMA R7, R6, R7, R5 ;  /* 0x0000000706070223 */ /* 0x000fc80000000005 */
[----:B------:R-:W-:-:S04]  /*1b10*/  @P0 FFMA R7, R7, R8, R6 ;  /* 0x0000000807070223 */ /* 0x000fc80000000006 */
[----:B------:R-:W-:-:S07]  /*1b20*/  @P0 FMUL.FTZ R4, R7, 2.3283064365386962891e-10 ;  /* 0x2f80000007040820 */ /* 0x000fce0000410000 */
.L_x_23:
[----:B------:R-:W-:Y:S02]  /*1b30*/  IMAD.MOV.U32 R0, RZ, RZ, R4 ;  /* 0x000000ffff007224 */ /* 0x000fe400078e0004 */
[----:B------:R-:W-:Y:S02]  /*1b40*/  IMAD.MOV.U32 R4, RZ, RZ, R9 ;  /* 0x000000ffff047224 */ /* 0x000fe400078e0009 */
[----:B------:R-:W-:-:S04]  /*1b50*/  IMAD.MOV.U32 R5, RZ, RZ, 0x0 ;  /* 0x00000000ff057424 */ /* 0x000fc800078e00ff */
[----:B------:R-:W-:Y:S05]  /*1b60*/  RET.REL.NODEC R4 `(_Z22generateSpectrumKernelP6float2S0_jjjff) ;  /* 0xffffffe404247950 */ /* 0x000fea0003c3ffff */
        .weak           $__internal_1_$__cuda_sm3x_div_rn_noftz_f32_slowpath
        .type           $__internal_1_$__cuda_sm3x_div_rn_noftz_f32_slowpath,@function
        .size           $__internal_1_$__cuda_sm3x_div_rn_noftz_f32_slowpath,(.L_x_34 - $__internal_1_$__cuda_sm3x_div_rn_noftz_f32_slowpath)
$__internal_1_$__cuda_sm3x_div_rn_noftz_f32_slowpath:
[----:B------:R-:W0:Y:S08]  /*1b70*/  LDC R0, c[0x0][0x3a0] ;  /* 0x0000e800ff007b82 */ /* 0x000e300000000800 */
[----:B------:R-:W1:Y:S01]  /*1b80*/  LDC R12, c[0x0][0x3a0] ;  /* 0x0000e800ff0c7b82 */ /* 0x000e620000000800 */
[----:B0-----:R-:W-:-:S04]  /*1b90*/  SHF.R.U32.HI R9, RZ, 0x17, R0 ;  /* 0x00000017ff097819 */ /* 0x001fc80000011600 */
[----:B------:R-:W-:-:S05]  /*1ba0*/  LOP3.LUT R11, R9, 0xff, RZ, 0xc0, !PT ;  /* 0x000000ff090b7812 */ /* 0x000fca00078ec0ff */
[----:B------:R-:W-:-:S05]  /*1bb0*/  VIADD R13, R11, 0xffffffff ;  /* 0xffffffff0b0d7836 */ /* 0x000fca0000000000 */
[----:B------:R-:W-:-:S13]  /*1bc0*/  ISETP.GT.U32.AND P0, PT, R13, 0xfd, PT ;  /* 0x000000fd0d00780c */ /* 0x000fda0003f04070 */
[----:B------:R-:W-:Y:S01]  /*1bd0*/  @!P0 MOV R14, RZ ;  /* 0x000000ff000e8202 */ /* 0x000fe20000000f00 */
[----:B-1----:R-:W-:Y:S06]  /*1be0*/  @!P0 BRA `(.L_x_24) ;  /* 0x00000000003c8947 */ /* 0x002fec0003800000 */
[----:B------:R-:W-:-:S13]  /*1bf0*/  FSETP.GTU.FTZ.AND P0, PT, |R0|, +INF , PT ;  /* 0x7f8000000000780b */ /* 0x000fda0003f1c200 */
[----:B------:R-:W-:Y:S05]  /*1c00*/  @P0 BRA `(.L_x_25) ;  /* 0x0000000400280947 */ /* 0x000fea0003800000 */
[----:B------:R-:W-:-:S05]  /*1c10*/  IMAD.MOV.U32 R9, RZ, RZ, 0x40c90fdb ;  /* 0x40c90fdbff097424 */ /* 0x000fca00078e00ff */
[----:B------:R-:W-:-:S13]  /*1c20*/  LOP3.LUT P0, RZ, R12, 0x7fffffff, R9, 0xc8, !PT ;  /* 0x7fffffff0cff7812 */ /* 0x000fda000780c809 */
[----:B------:R-:W-:Y:S05]  /*1c30*/  @!P0 BRA `(.L_x_26) ;  /* 0x0000000400148947 */ /* 0x000fea0003800000 */
[----:B------:R-:W-:Y:S02]  /*1c40*/  FSETP.NEU.FTZ.AND P0, PT, |R0|, +INF , PT ;  /* 0x7f8000000000780b */ /* 0x000fe40003f1d200 */
[----:B------:R-:W-:-:S04]  /*1c50*/  LOP3.LUT P1, RZ, R9, 0x7fffffff, RZ, 0xc0, !PT ;  /* 0x7fffffff09ff7812 */ /* 0x000fc8000782c0ff */
[----:B------:R-:W-:-:S13]  /*1c60*/  PLOP3.LUT P0, PT, P0, P1, PT, 0x2f, 0xf2 ;  /* 0x0000000000f2781c */ /* 0x000fda0000702577 */
[----:B------:R-:W-:Y:S05]  /*1c70*/  @P0 BRA `(.L_x_27) ;  /* 0x0000000000fc0947 */ /* 0x000fea0003800000 */
[----:B------:R-:W-:-:S13]  /*1c80*/  LOP3.LUT P0, RZ, R12, 0x7fffffff, RZ, 0xc0, !PT ;  /* 0x7fffffff0cff7812 */ /* 0x000fda000780c0ff */
[----:B------:R-:W-:Y:S05]  /*1c90*/  @!P0 BRA `(.L_x_28) ;  /* 0x0000000000e88947 */ /* 0x000fea0003800000 */
[----:B------:R-:W-:Y:S01]  /*1ca0*/  ISETP.GE.AND P0, PT, R13, RZ, PT ;  /* 0x000000ff0d00720c */ /* 0x000fe20003f06270 */
[----:B------:R-:W-:-:S12]  /*1cb0*/  IMAD.MOV.U32 R14, RZ, RZ, RZ ;  /* 0x000000ffff0e7224 */ /* 0x000fd800078e00ff */
[----:B------:R-:W-:Y:S01]  /*1cc0*/  @!P0 FFMA R12, R0, 1.84467440737095516160e+19, RZ ;  /* 0x5f800000000c8823 */ /* 0x000fe200000000ff */
[----:B------:R-:W-:-:S07]  /*1cd0*/  @!P0 VIADD R14, R14, 0x40 ;  /* 0x000000400e0e8836 */ /* 0x000fce0000000000 */
.L_x_24:
[----:B------:R-:W-:Y:S01]  /*1ce0*/  LEA R9, R11, 0xc0800000, 0x17 ;  /* 0xc08000000b097811 */ /* 0x000fe200078eb8ff */
[----:B------:R-:W-:Y:S01]  /*1cf0*/  UMOV UR4, 0x40c90fdb ;  /* 0x40c90fdb00047882 */ /* 0x000fe20000000000 */
[----:B------:R-:W-:Y:S01]  /*1d00*/  IADD3 R11, PT, PT, R14, 0x81, -R11 ;  /* 0x000000810e0b7810 */ /* 0x000fe20007ffe80b */
[----:B------:R-:W-:Y:S02]  /*1d10*/  UIADD3 UR4, UPT, UPT, UR4, -0x1000000, URZ ;  /* 0xff00000004047890 */ /* 0x000fe4000fffe0ff */
[----:B------:R-:W-:-:S04]  /*1d20*/  IMAD.IADD R12, R12, 0x1, -R9 ;  /* 0x000000010c0c7824 */ /* 0x000fc800078e0a09 */
[----:B------:R-:W0:Y:S01]  /*1d30*/  MUFU.RCP R0, R12 ;  /* 0x0000000c00007308 */ /* 0x000e220000001000 */
[----:B------:R-:W-:-:S04]  /*1d40*/  FADD.FTZ R9, -R12, -RZ ;  /* 0x800000ff0c097221 */ /* 0x000fc80000010100 */
[----:B0-----:R-:W-:-:S04]  /*1d50*/  FFMA R13, R0, R9, 1 ;  /* 0x3f800000000d7423 */ /* 0x001fc80000000009 */
[----:B------:R-:W-:-:S04]  /*1d60*/  FFMA R0, R0, R13, R0 ;  /* 0x0000000d00007223 */ /* 0x000fc80000000000 */
[----:B------:R-:W-:-:S04]  /*1d70*/  FFMA R13, R0, UR4, RZ ;  /* 0x00000004000d7c23 */ /* 0x000fc800080000ff */
[----:B------:R-:W-:-:S04]  /*1d80*/  FFMA R16, R9, R13, UR4 ;  /* 0x0000000409107e23 */ /* 0x000fc8000800000d */
[----:B------:R-:W-:-:S04]  /*1d90*/  FFMA R13, R0, R16, R13 ;  /* 0x00000010000d7223 */ /* 0x000fc8000000000d */
[----:B------:R-:W-:-:S04]  /*1da0*/  FFMA R16, R9, R13, UR4 ;  /* 0x0000000409107e23 */ /* 0x000fc8000800000d */
[----:B------:R-:W-:-:S05]  /*1db0*/  FFMA R9, R0, R16, R13 ;  /* 0x0000001000097223 */ /* 0x000fca000000000d */
[----:B------:R-:W-:-:S04]  /*1dc0*/  SHF.R.U32.HI R12, RZ, 0x17, R9 ;  /* 0x00000017ff0c7819 */ /* 0x000fc80000011609 */
[----:B------:R-:W-:-:S05]  /*1dd0*/  LOP3.LUT R12, R12, 0xff, RZ, 0xc0, !PT ;  /* 0x000000ff0c0c7812 */ /* 0x000fca00078ec0ff */
[----:B------:R-:W-:-:S04]  /*1de0*/  IMAD.IADD R14, R12, 0x1, R11 ;  /* 0x000000010c0e7824 */ /* 0x000fc800078e020b */
[----:B------:R-:W-:-:S05]  /*1df0*/  VIADD R12, R14, 0xffffffff ;  /* 0xffffffff0e0c7836 */ /* 0x000fca0000000000 */
[----:B------:R-:W-:-:S13]  /*1e00*/  ISETP.GE.U32.AND P0, PT, R12, 0xfe, PT ;  /* 0x000000fe0c00780c */ /* 0x000fda0003f06070 */
[----:B------:R-:W-:Y:S05]  /*1e10*/  @!P0 BRA `(.L_x_29) ;  /* 0x0000000000808947 */ /* 0x000fea0003800000 */
[----:B------:R-:W-:-:S13]  /*1e20*/  ISETP.GT.AND P0, PT, R14, 0xfe, PT ;  /* 0x000000fe0e00780c */ /* 0x000fda0003f04270 */
[----:B------:R-:W-:Y:S05]  /*1e30*/  @P0 BRA `(.L_x_30) ;  /* 0x00000000006c0947 */ /* 0x000fea0003800000 */
[----:B------:R-:W-:-:S13]  /*1e40*/  ISETP.GE.AND P0, PT, R14, 0x1, PT ;  /* 0x000000010e00780c */ /* 0x000fda0003f06270 */
[----:B------:R-:W-:Y:S05]  /*1e50*/  @P0 BRA `(.L_x_31) ;  /* 0x0000000000980947 */ /* 0x000fea0003800000 */
[----:B------:R-:W-:Y:S02]  /*1e60*/  ISETP.GE.AND P0, PT, R14, -0x18, PT ;  /* 0xffffffe80e00780c */ /* 0x000fe40003f06270 */
[----:B------:R-:W-:-:S11]  /*1e70*/  LOP3.LUT R9, R9, 0x80000000, RZ, 0xc0, !PT ;  /* 0x8000000009097812 */ /* 0x000fd600078ec0ff */
[----:B------:R-:W-:Y:S05]  /*1e80*/  @!P0 BRA `(.L_x_31) ;  /* 0x00000000008c8947 */ /* 0x000fea0003800000 */
[-CC-:B------:R-:W-:Y:S01]  /*1e90*/  FFMA.RZ R11, R0, R16.reuse, R13.reuse ;  /* 0x00000010000b7223 */ /* 0x180fe2000000c00d */
[C---:B------:R-:W-:Y:S02]  /*1ea0*/  ISETP.NE.AND P2, PT, R14.reuse, RZ, PT ;  /* 0x000000ff0e00720c */ /* 0x040fe40003f45270 */
[----:B------:R-:W-:Y:S02]  /*1eb0*/  ISETP.NE.AND P1, PT, R14, RZ, PT ;  /* 0x000000ff0e00720c */ /* 0x000fe40003f25270 */
[----:B------:R-:W-:Y:S01]  /*1ec0*/  LOP3.LUT R12, R11, 0x7fffff, RZ, 0xc0, !PT ;  /* 0x007fffff0b0c7812 */ /* 0x000fe200078ec0ff */
[CCC-:B------:R-:W-:Y:S01]  /*1ed0*/  FFMA.RP R11, R0.reuse, R16.reuse, R13.reuse ;  /* 0x00000010000b7223 */ /* 0x1c0fe2000000800d */
[----:B------:R-:W-:Y:S01]  /*1ee0*/  FFMA.RM R0, R0, R16, R13 ;  /* 0x0000001000007223 */ /* 0x000fe2000000400d */
[----:B------:R-:W-:Y:S01]  /*1ef0*/  IADD3 R13, PT, PT, R14, 0x20, RZ ;  /* 0x000000200e0d7810 */ /* 0x000fe20007ffe0ff */
[----:B------:R-:W-:Y:S01]  /*1f00*/  IMAD.MOV R14, RZ, RZ, -R14 ;  /* 0x000000ffff0e7224 */ /* 0x000fe200078e0a0e */
[----:B------:R-:W-:-:S02]  /*1f10*/  LOP3.LUT R12, R12, 0x800000, RZ, 0xfc, !PT ;  /* 0x008000000c0c7812 */ /* 0x000fc400078efcff */
[----:B------:R-:W-:Y:S02]  /*1f20*/  FSETP.NEU.FTZ.AND P0, PT, R11, R0, PT ;  /* 0x000000000b00720b */ /* 0x000fe40003f1d000 */
[----:B------:R-:W-:Y:S02]  /*1f30*/  SHF.L.U32 R13, R12, R13, RZ ;  /* 0x0000000d0c0d7219 */ /* 0x000fe400000006ff */
[----:B------:R-:W-:Y:S02]  /*1f40*/  SEL R11, R14, RZ, P2 ;  /* 0x000000ff0e0b7207 */ /* 0x000fe40001000000 */
[----:B------:R-:W-:Y:S02]  /*1f50*/  ISETP.NE.AND P1, PT, R13, RZ, P1 ;  /* 0x000000ff0d00720c */ /* 0x000fe40000f25270 */
[----:B------:R-:W-:Y:S02]  /*1f60*/  SHF.R.U32.HI R11, RZ, R11, R12 ;  /* 0x0000000bff0b7219 */ /* 0x000fe4000001160c */
[----:B------:R-:W-:-:S02]  /*1f70*/  PLOP3.LUT P0, PT, P0, P1, PT, 0xf8, 0x8f ;  /* 0x00000000008f781c */ /* 0x000fc40000703f70 */
[----:B------:R-:W-:Y:S02]  /*1f80*/  SHF.R.U32.HI R13, RZ, 0x1, R11 ;  /* 0x00000001ff0d7819 */ /* 0x000fe4000001160b */
[----:B------:R-:W-:-:S04]  /*1f90*/  SEL R0, RZ, 0x1, !P0 ;  /* 0x00000001ff007807 */ /* 0x000fc80004000000 */
[----:B------:R-:W-:-:S04]  /*1fa0*/  LOP3.LUT R0, R0, 0x1, R13, 0xf8, !PT ;  /* 0x0000000100007812 */ /* 0x000fc800078ef80d */
[----:B------:R-:W-:-:S05]  /*1fb0*/  LOP3.LUT R0, R0, R11, RZ, 0xc0, !PT ;  /* 0x0000000b00007212 */ /* 0x000fca00078ec0ff */
[----:B------:R-:W-:-:S05]  /*1fc0*/  IMAD.IADD R0, R13, 0x1, R0 ;  /* 0x000000010d007824 */ /* 0x000fca00078e0200 */
[----:B------:R-:W-:Y:S01]  /*1fd0*/  LOP3.LUT R9, R0, R9, RZ, 0xfc, !PT ;  /* 0x0000000900097212 */ /* 0x000fe200078efcff */
[----:B------:R-:W-:Y:S06]  /*1fe0*/  BRA `(.L_x_31) ;  /* 0x0000000000347947 */ /* 0x000fec0003800000 */
.L_x_30:
[----:B------:R-:W-:-:S04]  /*1ff0*/  LOP3.LUT R9, R9, 0x80000000, RZ, 0xc0, !PT ;  /* 0x8000000009097812 */ /* 0x000fc800078ec0ff */
[----:B------:R-:W-:Y:S01]  /*2000*/  LOP3.LUT R9, R9, 0x7f800000, RZ, 0xfc, !PT ;  /* 0x7f80000009097812 */ /* 0x000fe200078efcff */
[----:B------:R-:W-:Y:S06]  /*2010*/  BRA `(.L_x_31) ;  /* 0x0000000000287947 */ /* 0x000fec0003800000 */
.L_x_29:
[----:B------:R-:W-:Y:S01]  /*2020*/  IMAD R9, R11, 0x800000, R9 ;  /* 0x008000000b097824 */ /* 0x000fe200078e0209 */
[----:B------:R-:W-:Y:S06]  /*2030*/  BRA `(.L_x_31) ;  /* 0x0000000000207947 */ /* 0x000fec0003800000 */
.L_x_28:
[----:B------:R-:W-:-:S04]  /*2040*/  LOP3.LUT R9, R12, 0x80000000, R9, 0x48, !PT ;  /* 0x800000000c097812 */ /* 0x000fc800078e4809 */
[----:B------:R-:W-:Y:S01]  /*2050*/  LOP3.LUT R9, R9, 0x7f800000, RZ, 0xfc, !PT ;  /* 0x7f80000009097812 */ /* 0x000fe200078efcff */
[----:B------:R-:W-:Y:S06]  /*2060*/  BRA `(.L_x_31) ;  /* 0x0000000000147947 */ /* 0x000fec0003800000 */
.L_x_27:
[----:B------:R-:W-:Y:S01]  /*2070*/  LOP3.LUT R9, R12, 0x80000000, R9, 0x48, !PT ;  /* 0x800000000c097812 */ /* 0x000fe200078e4809 */
[----:B------:R-:W-:Y:S06]  /*2080*/  BRA `(.L_x_31) ;  /* 0x00000000000c7947 */ /* 0x000fec0003800000 */
.L_x_26:
[----:B------:R-:W0:Y:S01]  /*2090*/  MUFU.RSQ R9, -QNAN ;  /* 0xffc0000000097908 */ /* 0x000e220000001400 */
[----:B------:R-:W-:Y:S05]  /*20a0*/  BRA `(.L_x_31) ;  /* 0x0000000000047947 */ /* 0x000fea0003800000 */
.L_x_25:
[----:B------:R-:W-:-:S07]  /*20b0*/  FADD.FTZ R9, R0, 6.2831854820251464844 ;  /* 0x40c90fdb00097421 */ /* 0x000fce0000010000 */
.L_x_31:
[----:B0-----:R-:W-:Y:S02]  /*20c0*/  IMAD.MOV.U32 R0, RZ, RZ, R9 ;  /* 0x000000ffff007224 */ /* 0x001fe400078e0009 */
[----:B------:R-:W-:-:S04]  /*20d0*/  IMAD.MOV.U32 R9, RZ, RZ, 0x0 ;  /* 0x00000000ff097424 */ /* 0x000fc800078e00ff */
[----:B------:R-:W-:Y:S05]  /*20e0*/  RET.REL.NODEC R8 `(_Z22generateSpectrumKernelP6float2S0_jjjff) ;  /* 0xffffffdc08c47950 */ /* 0x000fea0003c3ffff */
.L_x_32:
        /* <DEDUP_REMOVED lines=9> */
.L_x_34:


//--------------------- .nv.global.init           --------------------------
	.section	.nv.global.init,"aw",@progbits
	.align	4
.nv.global.init:
	.type		__cudart_i2opi_f,@object
	.size		__cudart_i2opi_f,(.L_0 - __cudart_i2opi_f)
__cudart_i2opi_f:
        /*0000*/ 	.byte	0x41, 0x90, 0x43, 0x3c, 0x99, 0x95, 0x62, 0xdb, 0xc0, 0xdd, 0x34, 0xf5, 0xd1, 0x57, 0x27, 0xfc
        /*0010*/ 	.byte	0x29, 0x15, 0x44, 0x4e, 0x6e, 0x83, 0xf9, 0xa2
.L_0:


//--------------------- .nv.shared.reserved.0     --------------------------
	.section	.nv.shared.reserved.0,"aw",@nobits
	.weak		__nv_reservedSMEM_offset_0_alias
	.size		__nv_reservedSMEM_offset_0_alias, 0, 64
	.other		__nv_reservedSMEM_offset_0_alias,@"STO_CUDA_RESERVED_SHARED STV_DEFAULT"
__nv_reservedSMEM_offset_0_alias:
	.zero		0
	.zero		64


//--------------------- .nv.constant0._Z20calculateSlopeKernelPfP6float2jj --------------------------
	.section	.nv.constant0._Z20calculateSlopeKernelPfP6float2jj,"a",@progbits
	.sectionflags	@""
	.align	4
.nv.constant0._Z20calculateSlopeKernelPfP6float2jj:
	.zero		920


//--------------------- .nv.constant0._Z21updateHeightMapKernelPfP6float2jj --------------------------
	.section	.nv.constant0._Z21updateHeightMapKernelPfP6float2jj,"a",@progbits
	.sectionflags	@""
	.align	4
.nv.constant0._Z21updateHeightMapKernelPfP6float2jj:
	.zero		920


//--------------------- .nv.constant0._Z22generateSpectrumKernelP6float2S0_jjjff --------------------------
	.section	.nv.constant0._Z22generateSpectrumKernelP6float2S0_jjjff,"a",@progbits
	.sectionflags	@""
	.align	4
.nv.constant0._Z22generateSpectrumKernelP6float2S0_jjjff:
	.zero		932


//--------------------- SYMBOLS --------------------------

	.type		.nv.reservedSmem.offset0,@object
	.size		.nv.reservedSmem.offset0,0x4
